	.target	sm_90a

	.elftype	@"ET_EXEC"


//--------------------- .note.nv.tkinfo           --------------------------
	.section	.note.nv.tkinfo,"",@"SHT_NOTE"
	.sectionflags	@"SHF_NOTE_NV_TKINFO"
	.tkinfo
        /*0018*/ 	.word	0x00000002
        /*0030*/ 	.string	""
        /*0030*/ 	.string	"ptxas"
        /*0030*/ 	.string	"Cuda compilation tools, release 13.0, V13.0.88"
        /*0030*/ 	.string	"Build cuda_13.0.r13.0/compiler.36424714_0"
        /*0030*/ 	.string	"-arch sm_90a -m 64 "



//--------------------- .note.nv.cuinfo           --------------------------
	.section	.note.nv.cuinfo,"",@"SHT_NOTE"
	.sectionflags	@"SHF_NOTE_NV_CUINFO"
        /*0018*/ 	.short	0x0002
        /*001a*/ 	.short	0x005a
        /*001c*/ 	.short	0x0082
	.zero		2


//--------------------- .nv.info                  --------------------------
	.section	.nv.info,"",@"SHT_CUDA_INFO"
	.align	4


	//----- nvinfo : EIATTR_REGCOUNT
	.align		4
        /*0000*/ 	.byte	0x04, 0x2f
        /*0002*/ 	.short	(.L_16 - .L_15)
	.align		4
.L_15:
        /*0004*/ 	.word	index@(_ZN7cutlass13device_kernelINS_4fmha6kernel13FmhaKernelTmaINS1_10collective15FmhaMainloopTmaINS_6half_tEfN4cute5tupleIJNS7_1CILi64EEESA_NS9_ILi192EEEEEENS4_13DefaultFusionEJEEENS4_15FmhaFwdEpilogueIS6_fNS8_IJSA_SB_SA_EEEEEJEEEEEvNT_6ParamsE)
        /*0008*/ 	.word	0x000000ad


	//----- nvinfo : EIATTR_FRAME_SIZE
	.align		4
.L_16:
        /*000c*/ 	.byte	0x04, 0x11
        /*000e*/ 	.short	(.L_18 - .L_17)
	.align		4
.L_17:
        /*0010*/ 	.word	index@($__internal_0_$__cuda_sm20_rcp_rn_f32_slowpath)
        /*0014*/ 	.word	0x00000000


	//----- nvinfo : EIATTR_FRAME_SIZE
	.align		4
.L_18:
        /*0018*/ 	.byte	0x04, 0x11
        /*001a*/ 	.short	(.L_20 - .L_19)
	.align		4
.L_19:
        /*001c*/ 	.word	index@(_ZN7cutlass13device_kernelINS_4fmha6kernel13FmhaKernelTmaINS1_10collective15FmhaMainloopTmaINS_6half_tEfN4cute5tupleIJNS7_1CILi64EEESA_NS9_ILi192EEEEEENS4_13DefaultFusionEJEEENS4_15FmhaFwdEpilogueIS6_fNS8_IJSA_SB_SA_EEEEEJEEEEEvNT_6ParamsE)
        /*0020*/ 	.word	0x00000000


	//----- nvinfo : EIATTR_MIN_STACK_SIZE
	.align		4
.L_20:
        /*0024*/ 	.byte	0x04, 0x12
        /*0026*/ 	.short	(.L_22 - .L_21)
	.align		4
.L_21:
        /*0028*/ 	.word	index@(_ZN7cutlass13device_kernelINS_4fmha6kernel13FmhaKernelTmaINS1_10collective15FmhaMainloopTmaINS_6half_tEfN4cute5tupleIJNS7_1CILi64EEESA_NS9_ILi192EEEEEENS4_13DefaultFusionEJEEENS4_15FmhaFwdEpilogueIS6_fNS8_IJSA_SB_SA_EEEEEJEEEEEvNT_6ParamsE)
        /*002c*/ 	.word	0x00000000
.L_22:


//--------------------- .nv.compat                --------------------------
	.section	.nv.compat,"",@"SHT_CUDA_COMPAT_INFO"
	.align	4
        /*0000*/ 	.byte	0x02, 0x09, 0x01, 0x00, 0x02, 0x02, 0x04, 0x00, 0x02, 0x05, 0x05, 0x00, 0x03, 0x07, 0x01, 0x01
        /*0010*/ 	.byte	0x02, 0x03, 0x01, 0x00, 0x02, 0x06, 0x01, 0x00, 0x04, 0x0b, 0x08, 0x00, 0x00, 0x00, 0x00, 0x00
        /*0020*/ 	.byte	0x00, 0x00, 0x00, 0x00


//--------------------- .nv.info._ZN7cutlass13device_kernelINS_4fmha6kernel13FmhaKernelTmaINS1_10collective15FmhaMainloopTmaINS_6half_tEfN4cute5tupleIJNS7_1CILi64EEESA_NS9_ILi192EEEEEENS4_13DefaultFusionEJEEENS4_15FmhaFwdEpilogueIS6_fNS8_IJSA_SB_SA_EEEEEJEEEEEvNT_6ParamsE --------------------------
	.section	.nv.info._ZN7cutlass13device_kernelINS_4fmha6kernel13FmhaKernelTmaINS1_10collective15FmhaMainloopTmaINS_6half_tEfN4cute5tupleIJNS7_1CILi64EEESA_NS9_ILi192EEEEEENS4_13DefaultFusionEJEEENS4_15FmhaFwdEpilogueIS6_fNS8_IJSA_SB_SA_EEEEEJEEEEEvNT_6ParamsE,"",@"SHT_CUDA_INFO"
	.sectionflags	@""
	.align	4


	//----- nvinfo : EIATTR_CUDA_API_VERSION
	.align		4
        /*0000*/ 	.byte	0x04, 0x37
        /*0002*/ 	.short	(.L_24 - .L_23)
.L_23:
        /*0004*/ 	.word	0x00000082


	//----- nvinfo : EIATTR_KPARAM_INFO
	.align		4
.L_24:
        /*0008*/ 	.byte	0x04, 0x17
        /*000a*/ 	.short	(.L_26 - .L_25)
.L_25:
        /*000c*/ 	.word	0x00000000
        /*0010*/ 	.short	0x0000
        /*0012*/ 	.short	0x0070
        /*0014*/ 	.byte	0x00, 0xf0, 0x01, 0x20


	//----- nvinfo : EIATTR_SPARSE_MMA_MASK
	.align		4
.L_26:
        /*0018*/ 	.byte	0x03, 0x50
        /*001a*/ 	.short	0x0000


	//----- nvinfo : EIATTR_MAXREG_COUNT
	.align		4
        /*001c*/ 	.byte	0x03, 0x1b
        /*001e*/ 	.short	0x00ff


	//----- nvinfo : EIATTR_NUM_BARRIERS
	.align		4
        /*0020*/ 	.byte	0x02, 0x4c
        /*0022*/ 	.byte	0x02
	.zero		1


	//----- nvinfo : EIATTR_EXTERNS
	.align		4
        /*0024*/ 	.byte	0x04, 0x0f
        /*0026*/ 	.short	(.L_28 - .L_27)


	//   ....[0]....
	.align		4
.L_27:
        /*0028*/ 	.word	index@(__assertfail)


	//----- nvinfo : EIATTR_MERCURY_ISA_VERSION
	.align		4
.L_28:
        /*002c*/ 	.byte	0x03, 0x5f
        /*002e*/ 	.short	0x0101


	//----- nvinfo : EIATTR_COOP_GROUP_MASK_REGIDS
	.align		4
        /*0030*/ 	.byte	0x04, 0x29
        /*0032*/ 	.short	(.L_30 - .L_29)


	//   ....[0]....
.L_29:
        /*0034*/ 	.word	0xffffffff


	//   ....[1]....
        /*0038*/ 	.word	0xffffffff


	//   ....[2]....
        /*003c*/ 	.word	0xffffffff


	//   ....[3]....
        /*0040*/ 	.word	0xffffffff


	//   ....[4]....
        /*0044*/ 	.word	0xffffffff


	//   ....[5]....
        /*0048*/ 	.word	0xffffffff


	//   ....[6]....
        /*004c*/ 	.word	0xffffffff


	//   ....[7]....
        /*0050*/ 	.word	0xffffffff


	//   ....[8]....
        /*0054*/ 	.word	0xffffffff


	//   ....[9]....
        /*0058*/ 	.word	0xffffffff


	//   ....[10]....
        /*005c*/ 	.word	0xffffffff


	//   ....[11]....
        /*0060*/ 	.word	0xffffffff


	//   ....[12]....
        /*0064*/ 	.word	0xffffffff


	//   ....[13]....
        /*0068*/ 	.word	0xffffffff


	//   ....[14]....
        /*006c*/ 	.word	0xffffffff


	//   ....[15]....
        /*0070*/ 	.word	0xffffffff


	//   ....[16]....
        /*0074*/ 	.word	0xffffffff


	//----- nvinfo : EIATTR_COOP_GROUP_INSTR_OFFSETS
	.align		4
.L_30:
        /*0078*/ 	.byte	0x04, 0x28
        /*007a*/ 	.short	(.L_32 - .L_31)


	//   ....[0]....
.L_31:
        /*007c*/ 	.word	0x00000050


	//   ....[1]....
        /*0080*/ 	.word	0x00000140


	//   ....[2]....
        /*0084*/ 	.word	0x00000270


	//   ....[3]....
        /*0088*/ 	.word	0x00000410


	//   ....[4]....
        /*008c*/ 	.word	0x000005b0


	//   ....[5]....
        /*0090*/ 	.word	0x000020a0


	//   ....[6]....
        /*0094*/ 	.word	0x000020b0


	//   ....[7]....
        /*0098*/ 	.word	0x000020e0


	//   ....[8]....
        /*009c*/ 	.word	0x000020f0


	//   ....[9]....
        /*00a0*/ 	.word	0x00003e00


	//   ....[10]....
        /*00a4*/ 	.word	0x00003e20


	//   ....[11]....
        /*00a8*/ 	.word	0x00003e40


	//   ....[12]....
        /*00ac*/ 	.word	0x00003e60


	//   ....[13]....
        /*00b0*/ 	.word	0x00005990


	//   ....[14]....
        /*00b4*/ 	.word	0x000059c0


	//   ....[15]....
        /*00b8*/ 	.word	0x00005a10


	//   ....[16]....
        /*00bc*/ 	.word	0x00005a20


	//----- nvinfo : EIATTR_SYSCALL_OFFSETS
	.align		4
.L_32:
        /*00c0*/ 	.byte	0x04, 0x46
        /*00c2*/ 	.short	(.L_34 - .L_33)


	//   ....[0]....
.L_33:
        /*00c4*/ 	.word	0x00006770


	//   ....[1]....
        /*00c8*/ 	.word	0x00006890


	//----- nvinfo : EIATTR_MBARRIER_INSTR_OFFSETS
	.align		4
.L_34:
        /*00cc*/ 	.byte	0x04, 0x39
        /*00ce*/ 	.short	(.L_36 - .L_35)


	//   ....[0]....
.L_35:
        /*00d0*/ 	.word	0x00000240
        /*00d4*/ 	.word	0x000000ff
        /*00d8*/ 	.word	0x0001e040
        /*00dc*/ 	.short	0x0100
        /*00de*/ 	.byte	0x08
	.zero		1


	//   ....[1]....
        /*00e0*/ 	.word	0x00000250
        /*00e4*/ 	.word	0x000000ff
        /*00e8*/ 	.word	0x0001e048
        /*00ec*/ 	.short	0x0100
        /*00ee*/ 	.byte	0x08
	.zero		1


	//   ....[2]....
        /*00f0*/ 	.word	0x00000380
        /*00f4*/ 	.word	0x000000ff
        /*00f8*/ 	.word	0x0001e000
        /*00fc*/ 	.short	0x0100
        /*00fe*/ 	.byte	0x08
	.zero		1


	//   ....[3]....
        /*0100*/ 	.word	0x00000390
        /*0104*/ 	.word	0x000000ff
        /*0108*/ 	.word	0x0001e020
        /*010c*/ 	.short	0x0100
        /*010e*/ 	.byte	0x08
	.zero		1


	//   ....[4]....
        /*0110*/ 	.word	0x000003a0
        /*0114*/ 	.word	0x000000ff
        /*0118*/ 	.word	0x0001e008
        /*011c*/ 	.short	0x0100
        /*011e*/ 	.byte	0x08
	.zero		1


	//   ....[5]....
        /*0120*/ 	.word	0x000003b0
        /*0124*/ 	.word	0x000000ff
        /*0128*/ 	.word	0x0001e028
        /*012c*/ 	.short	0x0100
        /*012e*/ 	.byte	0x08
	.zero		1


	//   ....[6]....
        /*0130*/ 	.word	0x000003c0
        /*0134*/ 	.word	0x000000ff
        /*0138*/ 	.word	0x0001e010
        /*013c*/ 	.short	0x0100
        /*013e*/ 	.byte	0x08
	.zero		1


	//   ....[7]....
        /*0140*/ 	.word	0x000003d0
        /*0144*/ 	.word	0x000000ff
        /*0148*/ 	.word	0x0001e030
        /*014c*/ 	.short	0x0100
        /*014e*/ 	.byte	0x08
	.zero		1


	//   ....[8]....
        /*0150*/ 	.word	0x000003e0
        /*0154*/ 	.word	0x000000ff
        /*0158*/ 	.word	0x0001e018
        /*015c*/ 	.short	0x0100
        /*015e*/ 	.byte	0x08
	.zero		1


	//   ....[9]....
        /*0160*/ 	.word	0x000003f0
        /*0164*/ 	.word	0x000000ff
        /*0168*/ 	.word	0x0001e038
        /*016c*/ 	.short	0x0100
        /*016e*/ 	.byte	0x08
	.zero		1


	//   ....[10]....
        /*0170*/ 	.word	0x00000520
        /*0174*/ 	.word	0x000000ff
        /*0178*/ 	.word	0x0001e050
        /*017c*/ 	.short	0x0100
        /*017e*/ 	.byte	0x08
	.zero		1


	//   ....[11]....
        /*0180*/ 	.word	0x00000530
        /*0184*/ 	.word	0x000000ff
        /*0188*/ 	.word	0x0001e070
        /*018c*/ 	.short	0x0100
        /*018e*/ 	.byte	0x08
	.zero		1


	//   ....[12]....
        /*0190*/ 	.word	0x00000540
        /*0194*/ 	.word	0x000000ff
        /*0198*/ 	.word	0x0001e058
        /*019c*/ 	.short	0x0100
        /*019e*/ 	.byte	0x08
	.zero		1


	//   ....[13]....
        /*01a0*/ 	.word	0x00000550
        /*01a4*/ 	.word	0x000000ff
        /*01a8*/ 	.word	0x0001e078
        /*01ac*/ 	.short	0x0100
        /*01ae*/ 	.byte	0x08
	.zero		1


	//   ....[14]....
        /*01b0*/ 	.word	0x00000560
        /*01b4*/ 	.word	0x000000ff
        /*01b8*/ 	.word	0x0001e060
        /*01bc*/ 	.short	0x0100
        /*01be*/ 	.byte	0x08
	.zero		1


	//   ....[15]....
        /*01c0*/ 	.word	0x00000570
        /*01c4*/ 	.word	0x000000ff
        /*01c8*/ 	.word	0x0001e080
        /*01cc*/ 	.short	0x0100
        /*01ce*/ 	.byte	0x08
	.zero		1


	//   ....[16]....
        /*01d0*/ 	.word	0x00000580
        /*01d4*/ 	.word	0x000000ff
        /*01d8*/ 	.word	0x0001e068
        /*01dc*/ 	.short	0x0100
        /*01de*/ 	.byte	0x08
	.zero		1


	//   ....[17]....
        /*01e0*/ 	.word	0x00000590
        /*01e4*/ 	.word	0x000000ff
        /*01e8*/ 	.word	0x0001e088
        /*01ec*/ 	.short	0x0100
        /*01ee*/ 	.byte	0x08
	.zero		1


	//   ....[18]....
        /*01f0*/ 	.word	0x000006c0
        /*01f4*/ 	.word	0x00000004
        /*01f8*/ 	.word	0x0001e048
        /*01fc*/ 	.short	0x010a
        /*01fe*/ 	.byte	0x3f
	.zero		1


	//   ....[19]....
        /*0200*/ 	.word	0x00000a40
        /*0204*/ 	.word	0x00000002
        /*0208*/ 	.word	0x0001e020
        /*020c*/ 	.short	0x010a
        /*020e*/ 	.byte	0x3f
	.zero		1


	//   ....[20]....
        /*0210*/ 	.word	0x00000cd0
        /*0214*/ 	.word	0x00000003
        /*0218*/ 	.word	0x0001e020
        /*021c*/ 	.short	0x010a
        /*021e*/ 	.byte	0x3f
	.zero		1


	//   ....[21]....
        /*0220*/ 	.word	0x00000fd0
        /*0224*/ 	.word	0x00000003
        /*0228*/ 	.word	0x0001e020
        /*022c*/ 	.short	0x010a
        /*022e*/ 	.byte	0x3f
	.zero		1


	//   ....[22]....
        /*0230*/ 	.word	0x000012c0
        /*0234*/ 	.word	0x0000000a
        /*0238*/ 	.word	0x0001e020
        /*023c*/ 	.short	0x010a
        /*023e*/ 	.byte	0x3f
	.zero		1


	//   ....[23]....
        /*0240*/ 	.word	0x000015d0
        /*0244*/ 	.word	0x00000010
        /*0248*/ 	.word	0x0001e040
        /*024c*/ 	.short	0x010a
        /*024e*/ 	.byte	0x3f
	.zero		1


	//   ....[24]....
        /*0250*/ 	.word	0x000015f0
        /*0254*/ 	.word	0x00000010
        /*0258*/ 	.word	0x0001e000
        /*025c*/ 	.short	0x010a
        /*025e*/ 	.byte	0x3f
	.zero		1


	//   ....[25]....
        /*0260*/ 	.word	0x00001ec0
        /*0264*/ 	.word	0x00000010
        /*0268*/ 	.word	0x0001e008
        /*026c*/ 	.short	0x010a
        /*026e*/ 	.byte	0x3f
	.zero		1


	//   ....[26]....
        /*0270*/ 	.word	0x00003140
        /*0274*/ 	.word	0x0000000e
        /*0278*/ 	.word	0x00000000
        /*027c*/ 	.short	0x0101
        /*027e*/ 	.byte	0x3f
	.zero		1


	//   ....[27]....
        /*0280*/ 	.word	0x00003200
        /*0284*/ 	.word	0x0000000e
        /*0288*/ 	.word	0x0001e000
        /*028c*/ 	.short	0x010a
        /*028e*/ 	.byte	0x3f
	.zero		1


	//   ....[28]....
        /*0290*/ 	.word	0x000038f0
        /*0294*/ 	.word	0x00000003
        /*0298*/ 	.word	0x0001e020
        /*029c*/ 	.short	0x010a
        /*029e*/ 	.byte	0x3f
	.zero		1


	//   ....[29]....
        /*02a0*/ 	.word	0x00003f10
        /*02a4*/ 	.word	0x000000a4
        /*02a8*/ 	.word	0x00000000
        /*02ac*/ 	.short	0x0101
        /*02ae*/ 	.byte	0x3f
	.zero		1


	//   ....[30]....
        /*02b0*/ 	.word	0x00003f60
        /*02b4*/ 	.word	0x000000a7
        /*02b8*/ 	.word	0x0001e000
        /*02bc*/ 	.short	0x010a
        /*02be*/ 	.byte	0x3f
	.zero		1


	//   ....[31]....
        /*02c0*/ 	.word	0x00005550
        /*02c4*/ 	.word	0x00000008
        /*02c8*/ 	.word	0x00000000
        /*02cc*/ 	.short	0x0101
        /*02ce*/ 	.byte	0x3f
	.zero		1


	//   ....[32]....
        /*02d0*/ 	.word	0x000055d0
        /*02d4*/ 	.word	0x00000008
        /*02d8*/ 	.word	0x0001e020
        /*02dc*/ 	.short	0x010a
        /*02de*/ 	.byte	0x3f
	.zero		1


	//   ....[33]....
        /*02e0*/ 	.word	0x00007ce0
        /*02e4*/ 	.word	0x00000004
        /*02e8*/ 	.word	0x0001e048
        /*02ec*/ 	.short	0x010a
        /*02ee*/ 	.byte	0x3f
	.zero		1


	//   ....[34]....
        /*02f0*/ 	.word	0x00007d30
        /*02f4*/ 	.word	0x00000002
        /*02f8*/ 	.word	0x0001e020
        /*02fc*/ 	.short	0x010a
        /*02fe*/ 	.byte	0x3f
	.zero		1


	//   ....[35]....
        /*0300*/ 	.word	0x00007d80
        /*0304*/ 	.word	0x00000003
        /*0308*/ 	.word	0x0001e020
        /*030c*/ 	.short	0x010a
        /*030e*/ 	.byte	0x3f
	.zero		1


	//   ....[36]....
        /*0310*/ 	.word	0x00007dd0
        /*0314*/ 	.word	0x00000003
        /*0318*/ 	.word	0x0001e020
        /*031c*/ 	.short	0x010a
        /*031e*/ 	.byte	0x3f
	.zero		1


	//   ....[37]....
        /*0320*/ 	.word	0x00007e20
        /*0324*/ 	.word	0x0000000a
        /*0328*/ 	.word	0x0001e020
        /*032c*/ 	.short	0x010a
        /*032e*/ 	.byte	0x3f
	.zero		1


	//   ....[38]....
        /*0330*/ 	.word	0x00007e70
        /*0334*/ 	.word	0x00000010
        /*0338*/ 	.word	0x0001e040
        /*033c*/ 	.short	0x010a
        /*033e*/ 	.byte	0x3f
	.zero		1


	//   ....[39]....
        /*0340*/ 	.word	0x00007ec0
        /*0344*/ 	.word	0x00000010
        /*0348*/ 	.word	0x0001e000
        /*034c*/ 	.short	0x010a
        /*034e*/ 	.byte	0x3f
	.zero		1


	//   ....[40]....
        /*0350*/ 	.word	0x00007f10
        /*0354*/ 	.word	0x00000010
        /*0358*/ 	.word	0x0001e008
        /*035c*/ 	.short	0x010a
        /*035e*/ 	.byte	0x3f
	.zero		1


	//   ....[41]....
        /*0360*/ 	.word	0x00007f60
        /*0364*/ 	.word	0x0000000e
        /*0368*/ 	.word	0x0001e000
        /*036c*/ 	.short	0x010a
        /*036e*/ 	.byte	0x3f
	.zero		1


	//   ....[42]....
        /*0370*/ 	.word	0x00007fb0
        /*0374*/ 	.word	0x00000003
        /*0378*/ 	.word	0x0001e020
        /*037c*/ 	.short	0x010a
        /*037e*/ 	.byte	0x3f
	.zero		1


	//   ....[43]....
        /*0380*/ 	.word	0x00008000
        /*0384*/ 	.word	0x000000a7
        /*0388*/ 	.word	0x0001e000
        /*038c*/ 	.short	0x010a
        /*038e*/ 	.byte	0x3f
	.zero		1


	//   ....[44]....
        /*0390*/ 	.word	0x00008050
        /*0394*/ 	.word	0x00000008
        /*0398*/ 	.word	0x0001e020
        /*039c*/ 	.short	0x010a
        /*039e*/ 	.byte	0x3f
	.zero		1


	//----- nvinfo : EIATTR_NUM_MBARRIERS
	.align		4
.L_36:
        /*03a0*/ 	.byte	0x03, 0x38
        /*03a2*/ 	.short	0x0012


	//----- nvinfo : EIATTR_EXIT_INSTR_OFFSETS
	.align		4
        /*03a4*/ 	.byte	0x04, 0x1c
        /*03a6*/ 	.short	(.L_38 - .L_37)


	//   ....[0]....
.L_37:
        /*03a8*/ 	.word	0x00007cd0


	//----- nvinfo : EIATTR_MAX_THREADS
	.align		4
.L_38:
        /*03ac*/ 	.byte	0x04, 0x05
        /*03ae*/ 	.short	(.L_40 - .L_39)
.L_39:
        /*03b0*/ 	.word	0x00000080
        /*03b4*/ 	.word	0x00000001
        /*03b8*/ 	.word	0x00000001


	//----- nvinfo : EIATTR_CRS_STACK_SIZE
	.align		4
.L_40:
        /*03bc*/ 	.byte	0x04, 0x1e
        /*03be*/ 	.short	(.L_42 - .L_41)
.L_41:
        /*03c0*/ 	.word	0x00000000


	//----- nvinfo : EIATTR_CBANK_PARAM_SIZE
	.align		4
.L_42:
        /*03c4*/ 	.byte	0x03, 0x19
        /*03c6*/ 	.short	0x0870


	//----- nvinfo : EIATTR_PARAM_CBANK
	.align		4
        /*03c8*/ 	.byte	0x04, 0x0a
        /*03ca*/ 	.short	(.L_44 - .L_43)
	.align		4
.L_43:
        /*03cc*/ 	.word	index@(.nv.constant0._ZN7cutlass13device_kernelINS_4fmha6kernel13FmhaKernelTmaINS1_10collective15FmhaMainloopTmaINS_6half_tEfN4cute5tupleIJNS7_1CILi64EEESA_NS9_ILi192EEEEEENS4_13DefaultFusionEJEEENS4_15FmhaFwdEpilogueIS6_fNS8_IJSA_SB_SA_EEEEEJEEEEEvNT_6ParamsE)
        /*03d0*/ 	.short	0x0210
        /*03d2*/ 	.short	0x0870


	//----- nvinfo : EIATTR_SW_WAR
	.align		4
.L_44:
        /*03d4*/ 	.byte	0x04, 0x36
        /*03d6*/ 	.short	(.L_46 - .L_45)
.L_45:
        /*03d8*/ 	.word	0x00000008
.L_46:


//--------------------- .nv.callgraph             --------------------------
	.section	.nv.callgraph,"",@"SHT_CUDA_CALLGRAPH"
	.align	4
	.sectionentsize	8
	.align		4
        /*0000*/ 	.word	0x00000000
	.align		4
        /*0004*/ 	.word	0xffffffff
	.align		4
        /*0008*/ 	.word	index@(_ZN7cutlass13device_kernelINS_4fmha6kernel13FmhaKernelTmaINS1_10collective15FmhaMainloopTmaINS_6half_tEfN4cute5tupleIJNS7_1CILi64EEESA_NS9_ILi192EEEEEENS4_13DefaultFusionEJEEENS4_15FmhaFwdEpilogueIS6_fNS8_IJSA_SB_SA_EEEEEJEEEEEvNT_6ParamsE)
	.align		4
        /*000c*/ 	.word	index@(__assertfail)
	.align		4
        /*0010*/ 	.word	0x00000000
	.align		4
        /*0014*/ 	.word	0xfffffffe
	.align		4
        /*0018*/ 	.word	0x00000000
	.align		4
        /*001c*/ 	.word	0xfffffffd
	.align		4
        /*0020*/ 	.word	0x00000000
	.align		4
        /*0024*/ 	.word	0xfffffffc


//--------------------- .nv.constant4             --------------------------
	.section	.nv.constant4,"a",@progbits
	.align	8
	.align		8
.nv.constant4:
        /*0000*/ 	.dword	__assertfail
	.align		8
        /*0008*/ 	.dword	__unnamed_1
	.align		8
        /*0010*/ 	.dword	__unnamed_2
	.align		8
        /*0018*/ 	.dword	_ZN39_INTERNAL_31d6c303_4_k_cu_d057fe8f_25774cuda3std3__45__cpo5beginE
	.align		8
        /*0020*/ 	.dword	_ZN39_INTERNAL_31d6c303_4_k_cu_d057fe8f_25774cuda3std3__45__cpo3endE
	.align		8
        /*0028*/ 	.dword	_ZN39_INTERNAL_31d6c303_4_k_cu_d057fe8f_25774cuda3std3__45__cpo6cbeginE
	.align		8
        /*0030*/ 	.dword	_ZN39_INTERNAL_31d6c303_4_k_cu_d057fe8f_25774cuda3std3__45__cpo4cendE
	.align		8
        /*0038*/ 	.dword	_ZN39_INTERNAL_31d6c303_4_k_cu_d057fe8f_25774cuda3std3__441_GLOBAL__N__31d6c303_4_k_cu_d057fe8f_25776ignoreE
	.align		8
        /*0040*/ 	.dword	_ZN39_INTERNAL_31d6c303_4_k_cu_d057fe8f_25774cuda3std3__419piecewise_constructE
	.align		8
        /*0048*/ 	.dword	_ZN39_INTERNAL_31d6c303_4_k_cu_d057fe8f_25774cuda3std3__48in_placeE
	.align		8
        /*0050*/ 	.dword	_ZN39_INTERNAL_31d6c303_4_k_cu_d057fe8f_25774cuda3std6ranges3__45__cpo4swapE
	.align		8
        /*0058*/ 	.dword	_ZN39_INTERNAL_31d6c303_4_k_cu_d057fe8f_25774cuda3std6ranges3__45__cpo9iter_moveE
	.align		8
        /*0060*/ 	.dword	_ZN39_INTERNAL_31d6c303_4_k_cu_d057fe8f_25774cute7productE
	.align		8
        /*0068*/ 	.dword	_ZN39_INTERNAL_31d6c303_4_k_cu_d057fe8f_25774cute1_E
	.align		8
        /*0070*/ 	.dword	$str$23
	.align		8
        /*0078*/ 	.dword	$str$24


//--------------------- .text._ZN7cutlass13device_kernelINS_4fmha6kernel13FmhaKernelTmaINS1_10collective15FmhaMainloopTmaINS_6half_tEfN4cute5tupleIJNS7_1CILi64EEESA_NS9_ILi192EEEEEENS4_13DefaultFusionEJEEENS4_15FmhaFwdEpilogueIS6_fNS8_IJSA_SB_SA_EEEEEJEEEEEvNT_6ParamsE --------------------------
	.section	.text._ZN7cutlass13device_kernelINS_4fmha6kernel13FmhaKernelTmaINS1_10collective15FmhaMainloopTmaINS_6half_tEfN4cute5tupleIJNS7_1CILi64EEESA_NS9_ILi192EEEEEENS4_13DefaultFusionEJEEENS4_15FmhaFwdEpilogueIS6_fNS8_IJSA_SB_SA_EEEEEJEEEEEvNT_6ParamsE,"ax",@progbits
	.align	128
.text._ZN7cutlass13device_kernelINS_4fmha6kernel13FmhaKernelTmaINS1_10collective15FmhaMainloopTmaINS_6half_tEfN4cute5tupleIJNS7_1CILi64EEESA_NS9_ILi192EEEEEENS4_13DefaultFusionEJEEENS4_15FmhaFwdEpilogueIS6_fNS8_IJSA_SB_SA_EEEEEJEEEEEvNT_6ParamsE:
        .type           _ZN7cutlass13device_kernelINS_4fmha6kernel13FmhaKernelTmaINS1_10collective15FmhaMainloopTmaINS_6half_tEfN4cute5tupleIJNS7_1CILi64EEESA_NS9_ILi192EEEEEENS4_13DefaultFusionEJEEENS4_15FmhaFwdEpilogueIS6_fNS8_IJSA_SB_SA_EEEEEJEEEEEvNT_6ParamsE,@function
        .size           _ZN7cutlass13device_kernelINS_4fmha6kernel13FmhaKernelTmaINS1_10collective15FmhaMainloopTmaINS_6half_tEfN4cute5tupleIJNS7_1CILi64EEESA_NS9_ILi192EEEEEENS4_13DefaultFusionEJEEENS4_15FmhaFwdEpilogueIS6_fNS8_IJSA_SB_SA_EEEEEJEEEEEvNT_6ParamsE,(.L_x_84 - _ZN7cutlass13device_kernelINS_4fmha6kernel13FmhaKernelTmaINS1_10collective15FmhaMainloopTmaINS_6half_tEfN4cute5tupleIJNS7_1CILi64EEESA_NS9_ILi192EEEEEENS4_13DefaultFusionEJEEENS4_15FmhaFwdEpilogueIS6_fNS8_IJSA_SB_SA_EEEEEJEEEEEvNT_6ParamsE)
        .other          _ZN7cutlass13device_kernelINS_4fmha6kernel13FmhaKernelTmaINS1_10collective15FmhaMainloopTmaINS_6half_tEfN4cute5tupleIJNS7_1CILi64EEESA_NS9_ILi192EEEEEENS4_13DefaultFusionEJEEENS4_15FmhaFwdEpilogueIS6_fNS8_IJSA_SB_SA_EEEEEJEEEEEvNT_6ParamsE,@"STO_CUDA_ENTRY STV_DEFAULT"
_ZN7cutlass13device_kernelINS_4fmha6kernel13FmhaKernelTmaINS1_10collective15FmhaMainloopTmaINS_6half_tEfN4cute5tupleIJNS7_1CILi64EEESA_NS9_ILi192EEEEEENS4_13DefaultFusionEJEEENS4_15FmhaFwdEpilogueIS6_fNS8_IJSA_SB_SA_EEEEEJEEEEEvNT_6ParamsE:
[----:B------:R-:W1:Y:S01]  /*0000*/  LDC R1, c[0x0][0x28] ;  /* 0x00000a00ff017b82 */ /* 0x000e620000000800 */
[----:B------:R-:W2:Y:S01]  /*0010*/  S2R R18, SR_TID.X ;  /* 0x0000000000127919 */ /* 0x000ea20000002100 */
[----:B------:R-:W-:Y:S01]  /*0020*/  ELECT P0, URZ, PT ;  /* 0x00000000003f782f */ /* 0x000fe20003800000 */
[----:B------:R-:W-:Y:S01]  /*0030*/  BSSY B0, `(.L_x_0) ;  /* 0x0000010000007945 */ /* 0x000fe20003800000 */
[----:B--2---:R-:W-:-:S05]  /*0040*/  SHF.R.U32.HI R0, RZ, 0x5, R18 ;  /* 0x00000005ff007819 */ /* 0x004fca0000011612 */
[----:B------:R-:W2:Y:S02]  /*0050*/  SHFL.IDX PT, R2, R0, RZ, 0x1f ;  /* 0x00001fff00027589 */ /* 0x000ea400000e0000 */
[----:B--2---:R-:W-:-:S13]  /*0060*/  ISETP.NE.OR P0, PT, R2, RZ, !P0 ;  /* 0x000000ff0200720c */ /* 0x004fda0004705670 */
[----:B-1----:R-:W-:Y:S05]  /*0070*/  @P0 BRA `(.L_x_1) ;  /* 0x00000000002c0947 */ /* 0x002fea0003800000 */
[----:B------:R-:W-:Y:S02]  /*0080*/  ULDC.64 UR4, c[0x0][0x198] ;  /* 0x0000660000047ab9 */ /* 0x000fe40000000a00 */
[----:B------:R-:W-:Y:S02]  /*0090*/  UIADD3 UR6, UP0, UR4, 0xf0, URZ ;  /* 0x000000f004067890 */ /* 0x000fe4000ff1e03f */
[----:B------:R-:W-:Y:S02]  /*00a0*/  UIADD3 UR8, UP1, UR4, 0x1f0, URZ ;  /* 0x000001f004087890 */ /* 0x000fe4000ff3e03f */
[----:B------:R-:W-:Y:S02]  /*00b0*/  UIADD3 UR4, UP2, UR4, 0x2f0, URZ ;  /* 0x000002f004047890 */ /* 0x000fe4000ff5e03f */
[----:B------:R-:W-:Y:S02]  /*00c0*/  UIADD3.X UR7, URZ, UR5, URZ, UP0, !UPT ;  /* 0x000000053f077290 */ /* 0x000fe400087fe43f */
[----:B------:R-:W-:-:S02]  /*00d0*/  UIADD3.X UR9, URZ, UR5, URZ, UP1, !UPT ;  /* 0x000000053f097290 */ /* 0x000fc40008ffe43f */
[----:B------:R-:W-:-:S05]  /*00e0*/  UIADD3.X UR5, URZ, UR5, URZ, UP2, !UPT ;  /* 0x000000053f057290 */ /* 0x000fca00097fe43f */
[----:B------:R1:W-:Y:S02]  /*00f0*/  UTMACCTL.PF [UR6] ;  /* 0x00000000060079b9 */ /* 0x0003e40008040000 */
[----:B------:R1:W-:Y:S02]  /*0100*/  UTMACCTL.PF [UR8] ;  /* 0x00000000080079b9 */ /* 0x0003e40008040000 */
[----:B------:R1:W-:Y:S02]  /*0110*/  UTMACCTL.PF [UR4] ;  /* 0x00000000040079b9 */ /* 0x0003e40008040000 */
[----:B-1----:R-:W-:Y:S01]  /*0120*/  NOP ;  /* 0x0000000000007918 */ /* 0x002fe20000000000 */
.L_x_1:
[----:B------:R-:W-:Y:S05]  /*0130*/  BSYNC B0 ;  /* 0x0000000000007941 */ /* 0x000fea0003800000 */
.L_x_0:
[----:B------:R-:W1:Y:S02]  /*0140*/  SHFL.IDX PT, R2, R0, RZ, 0x1f ;  /* 0x00001fff00027589 */ /* 0x000e6400000e0000 */
[----:B-1----:R-:W-:-:S13]  /*0150*/  ISETP.NE.AND P0, PT, R2, RZ, PT ;  /* 0x000000ff0200720c */ /* 0x002fda0003f05270 */
[----:B------:R-:W-:Y:S05]  /*0160*/  @P0 BRA `(.L_x_2) ;  /* 0x0000000000400947 */ /* 0x000fea0003800000 */
[----:B------:R-:W1:Y:S01]  /*0170*/  S2UR UR8, SR_CgaCtaId ;  /* 0x00000000000879c3 */ /* 0x000e620000008800 */
[----:B------:R-:W-:Y:S01]  /*0180*/  UMOV UR4, 0x400 ;  /* 0x0000040000047882 */ /* 0x000fe20000000000 */
[----:B------:R-:W-:Y:S01]  /*0190*/  UMOV UR5, 0x1 ;  /* 0x0000000100057882 */ /* 0x000fe20000000000 */
[----:B------:R-:W-:Y:S01]  /*01a0*/  UMOV UR6, 0x80 ;  /* 0x0000008000067882 */ /* 0x000fe20000000000 */
[----:B------:R-:W-:Y:S01]  /*01b0*/  ELECT P0, URZ, PT ;  /* 0x00000000003f782f */ /* 0x000fe20003800000 */
[----:B------:R-:W-:-:S04]  /*01c0*/  UIADD3 UR6, -UR6, 0x100000, URZ ;  /* 0x0010000006067890 */ /* 0x000fc8000fffe13f */
[----:B------:R-:W-:Y:S02]  /*01d0*/  USHF.L.U32 UR7, UR6, 0xb, URZ ;  /* 0x0000000b06077899 */ /* 0x000fe4000800063f */
[----:B------:R-:W-:Y:S02]  /*01e0*/  USHF.L.U32 UR6, UR6, 0x1, URZ ;  /* 0x0000000106067899 */ /* 0x000fe4000800063f */
[----:B-1----:R-:W-:Y:S02]  /*01f0*/  ULEA UR8, UR8, UR4, 0x18 ;  /* 0x0000000408087291 */ /* 0x002fe4000f8ec03f */
[----:B------:R-:W-:-:S04]  /*0200*/  UIADD3 UR4, -UR5, 0x100000, URZ ;  /* 0x0010000005047890 */ /* 0x000fc8000fffe13f */
[----:B------:R-:W-:Y:S02]  /*0210*/  USHF.L.U32 UR5, UR4, 0xb, URZ ;  /* 0x0000000b04057899 */ /* 0x000fe4000800063f */
[----:B------:R-:W-:Y:S01]  /*0220*/  USHF.L.U32 UR4, UR4, 0x1, URZ ;  /* 0x0000000104047899 */ /* 0x000fe2000800063f */
[----:B------:R-:W1:Y:S11]  /*0230*/  FENCE.VIEW.ASYNC.S ;  /* 0x00000000000073c6 */ /* 0x000e760000000000 */
[----:B-1----:R1:W2:Y:S01]  /*0240*/  SYNCS.EXCH.64 URZ, [UR8+0x1e040], UR4 ;  /* 0x01e04004083f75b2 */ /* 0x0022a20008000100 */
[----:B------:R1:W3:Y:S01]  /*0250*/  SYNCS.EXCH.64 URZ, [UR8+0x1e048], UR6 ;  /* 0x01e04806083f75b2 */ /* 0x0002e20008000100 */
[----:B------:R-:W-:Y:S01]  /*0260*/  NOP ;  /* 0x0000000000007918 */ /* 0x000fe20000000000 */
.L_x_2:
[----:B------:R-:W4:Y:S01]  /*0270*/  SHFL.IDX PT, R2, R0, RZ, 0x1f ;  /* 0x00001fff00027589 */ /* 0x000f2200000e0000 */
[----:B------:R-:W-:Y:S01]  /*0280*/  NOP ;  /* 0x0000000000007918 */ /* 0x000fe20000000000 */
[----:B----4-:R-:W-:-:S13]  /*0290*/  ISETP.NE.AND P0, PT, R2, RZ, PT ;  /* 0x000000ff0200720c */ /* 0x010fda0003f05270 */
[----:B------:R-:W-:Y:S05]  /*02a0*/  @P0 BRA `(.L_x_3) ;  /* 0x0000000000580947 */ /* 0x000fea0003800000 */
[----:B-1----:R-:W1:Y:S01]  /*02b0*/  S2UR UR5, SR_CgaCtaId ;  /* 0x00000000000579c3 */ /* 0x002e620000008800 */
[----:B------:R-:W-:Y:S01]  /*02c0*/  UMOV UR4, 0x400 ;  /* 0x0000040000047882 */ /* 0x000fe20000000000 */
[----:B------:R-:W-:Y:S01]  /*02d0*/  UMOV UR6, 0x1 ;  /* 0x0000000100067882 */ /* 0x000fe20000000000 */
[----:B------:R-:W-:Y:S01]  /*02e0*/  UMOV UR7, 0x80 ;  /* 0x0000008000077882 */ /* 0x000fe20000000000 */
[----:B------:R-:W-:Y:S01]  /*02f0*/  ELECT P0, URZ, PT ;  /* 0x00000000003f782f */ /* 0x000fe20003800000 */
[----:B-1----:R-:W-:Y:S02]  /*0300*/  ULEA UR8, UR5, UR4, 0x18 ;  /* 0x0000000405087291 */ /* 0x002fe4000f8ec03f */
[----:B------:R-:W-:-:S04]  /*0310*/  UIADD3 UR4, -UR6, 0x100000, URZ ;  /* 0x0010000006047890 */ /* 0x000fc8000fffe13f */
[----:B------:R-:W-:Y:S02]  /*0320*/  USHF.L.U32 UR5, UR4, 0xb, URZ ;  /* 0x0000000b04057899 */ /* 0x000fe4000800063f */
[----:B------:R-:W-:Y:S02]  /*0330*/  USHF.L.U32 UR4, UR4, 0x1, URZ ;  /* 0x0000000104047899 */ /* 0x000fe4000800063f */
[----:B------:R-:W-:-:S04]  /*0340*/  UIADD3 UR6, -UR7, 0x100000, URZ ;  /* 0x0010000007067890 */ /* 0x000fc8000fffe13f */
[----:B------:R-:W-:Y:S02]  /*0350*/  USHF.L.U32 UR7, UR6, 0xb, URZ ;  /* 0x0000000b06077899 */ /* 0x000fe4000800063f */
[----:B------:R-:W-:Y:S01]  /*0360*/  USHF.L.U32 UR6, UR6, 0x1, URZ ;  /* 0x0000000106067899 */ /* 0x000fe2000800063f */
[----:B------:R-:W1:Y:S03]  /*0370*/  FENCE.VIEW.ASYNC.S ;  /* 0x00000000000073c6 */ /* 0x000e660000000000 */
[----:B-1----:R4:W1:Y:S08]  /*0380*/  SYNCS.EXCH.64 URZ, [UR8+0x1e000], UR4 ;  /* 0x01e00004083f75b2 */ /* 0x0028700008000100 */
[----:B------:R4:W1:Y:S01]  /*0390*/  SYNCS.EXCH.64 URZ, [UR8+0x1e020], UR6 ;  /* 0x01e02006083f75b2 */ /* 0x0008620008000100 */
[----:B------:R4:W1:Y:S01]  /*03a0*/  SYNCS.EXCH.64 URZ, [UR8+0x1e008], UR4 ;  /* 0x01e00804083f75b2 */ /* 0x0008620008000100 */
[----:B------:R4:W1:Y:S01]  /*03b0*/  SYNCS.EXCH.64 URZ, [UR8+0x1e028], UR6 ;  /* 0x01e02806083f75b2 */ /* 0x0008620008000100 */
[----:B------:R4:W1:Y:S01]  /*03c0*/  SYNCS.EXCH.64 URZ, [UR8+0x1e010], UR4 ;  /* 0x01e01004083f75b2 */ /* 0x0008620008000100 */
[----:B------:R4:W1:Y:S01]  /*03d0*/  SYNCS.EXCH.64 URZ, [UR8+0x1e030], UR6 ;  /* 0x01e03006083f75b2 */ /* 0x0008620008000100 */
[----:B------:R4:W1:Y:S01]  /*03e0*/  SYNCS.EXCH.64 URZ, [UR8+0x1e018], UR4 ;  /* 0x01e01804083f75b2 */ /* 0x0008620008000100 */
[----:B------:R4:W1:Y:S02]  /*03f0*/  SYNCS.EXCH.64 URZ, [UR8+0x1e038], UR6 ;  /* 0x01e03806083f75b2 */ /* 0x0008640008000100 */
[----:B----4-:R-:W-:Y:S01]  /*0400*/  NOP ;  /* 0x0000000000007918 */ /* 0x010fe20000000000 */
.L_x_3:
        /* <DEDUP_REMOVED lines=26> */
.L_x_4:
[----:B------:R-:W4:Y:S01]  /*05b0*/  SHFL.IDX PT, R0, R0, RZ, 0x1f ;  /* 0x00001fff00007589 */ /* 0x000f2200000e0000 */
[----:B------:R-:W-:Y:S01]  /*05c0*/  ELECT P0, URZ, PT ;  /* 0x00000000003f782f */ /* 0x000fe20003800000 */
[----:B------:R-:W-:Y:S01]  /*05d0*/  NOP ;  /* 0x0000000000007918 */ /* 0x000fe20000000000 */
[----:B------:R-:W4:Y:S01]  /*05e0*/  S2UR UR36, SR_CTAID.Y ;  /* 0x00000000002479c3 */ /* 0x000f220000002600 */
[----:B------:R-:W-:Y:S01]  /*05f0*/  BSSY B0, `(.L_x_5) ;  /* 0x000002f000007945 */ /* 0x000fe20003800000 */
[----:B------:R-:W-:Y:S02]  /*0600*/  MOV R2, RZ ;  /* 0x000000ff00027202 */ /* 0x000fe40000000f00 */
[----:B------:R-:W-:-:S04]  /*0610*/  LOP3.LUT R17, R18, 0x7f, RZ, 0xc0, !PT ;  /* 0x0000007f12117812 */ /* 0x000fc800078ec0ff */
[----:B------:R-:W4:Y:S08]  /*0620*/  S2UR UR37, SR_CTAID.Z ;  /* 0x00000000002579c3 */ /* 0x000f300000002700 */
[----:B-123--:R-:W-:Y:S01]  /*0630*/  BAR.SYNC.DEFER_BLOCKING 0x0 ;  /* 0x0000000000007b1d */ /* 0x00efe20000010000 */
[----:B----4-:R-:W-:-:S13]  /*0640*/  ISETP.EQ.AND P1, PT, R0, RZ, P0 ;  /* 0x000000ff0000720c */ /* 0x010fda0000722270 */
[----:B------:R-:W-:Y:S05]  /*0650*/  @!P1 BRA `(.L_x_6) ;  /* 0x0000000000a09947 */ /* 0x000fea0003800000 */
[----:B------:R-:W1:Y:S01]  /*0660*/  S2R R4, SR_CgaCtaId ;  /* 0x0000000000047919 */ /* 0x000e620000008800 */
[----:B------:R-:W-:Y:S02]  /*0670*/  MOV R3, 0x400 ;  /* 0x0000040000037802 */ /* 0x000fe40000000f00 */
[----:B------:R-:W-:Y:S02]  /*0680*/  MOV R5, 0x1 ;  /* 0x0000000100057802 */ /* 0x000fe40000000f00 */
[----:B------:R-:W-:Y:S02]  /*0690*/  ISETP.NE.AND P3, PT, R17, RZ, PT ;  /* 0x000000ff1100720c */ /* 0x000fe40003f65270 */
[----:B-1----:R-:W-:Y:S02]  /*06a0*/  LEA R4, R4, R3, 0x18 ;  /* 0x0000000304047211 */ /* 0x002fe400078ec0ff */
[----:B------:R-:W-:-:S04]  /*06b0*/  SHF.L.U32 R3, R5, 0x1f, RZ ;  /* 0x0000001f05037819 */ /* 0x000fc800000006ff */
[----:B------:R-:W1:Y:S02]  /*06c0*/  SYNCS.PHASECHK.TRANS64.TRYWAIT P2, [R4+URZ+0x1e048], R3 ;  /* 0x01e04803040075a7 */ /* 0x000e64000804017f */
[----:B-1----:R-:W-:Y:S05]  /*06d0*/  @!P2 BRA `(.L_x_7) ;  /* 0x000000740080a947 */ /* 0x002fea0003800000 */
.L_x_67:
[----:B------:R-:W-:Y:S05]  /*06e0*/  @P3 BRA `(.L_x_8) ;  /* 0x0000000000143947 */ /* 0x000fea0003800000 */
[----:B------:R-:W-:Y:S02]  /*06f0*/  LOP3.LUT P2, RZ, R18, 0x1f, RZ, 0xc0, !PT ;  /* 0x0000001f12ff7812 */ /* 0x000fe4000784c0ff */
[----:B-1----:R-:W-:-:S04]  /*0700*/  MOV R3, 0x6000 ;  /* 0x0000600000037802 */ /* 0x002fc80000000f00 */
[----:B------:R2:W-:Y:S07]  /*0710*/  SYNCS.ARRIVE.TRANS64 RZ, [R4+URZ+0x1e040], R3 ;  /* 0x01e0400304ff79a7 */ /* 0x0005ee000800003f */
[----:B------:R-:W-:Y:S05]  /*0720*/  @!P2 BRA `(.L_x_8) ;  /* 0x000000000004a947 */ /* 0x000fea0003800000 */
[----:B------:R-:W-:Y:S01]  /*0730*/  BPT.TRAP 0x1 ;  /* 0x000000040000795c */ /* 0x000fe20000300000 */
.L_x_8:
[----:B------:R-:W3:Y:S01]  /*0740*/  S2UR UR11, SR_CTAID.X ;  /* 0x00000000000b79c3 */ /* 0x000ee20000002500 */
[----:B------:R-:W-:Y:S01]  /*0750*/  R2UR UR8, R4 ;  /* 0x00000000040872ca */ /* 0x000fe200000e0000 */
[----:B------:R-:W-:Y:S01]  /*0760*/  ULDC.64 UR4, c[0x0][0x198] ;  /* 0x0000660000047ab9 */ /* 0x000fe20000000a00 */
[----:B------:R-:W-:Y:S01]  /*0770*/  UMOV UR6, 0x0 ;  /* 0x0000000000067882 */ /* 0x000fe20000000000 */
[----:B------:R-:W-:Y:S01]  /*0780*/  UIADD3 UR4, UP0, UR4, 0xf0, URZ ;  /* 0x000000f004047890 */ /* 0x000fe2000ff1e03f */
[----:B------:R-:W-:Y:S01]  /*0790*/  UMOV UR7, 0x10000000 ;  /* 0x1000000000077882 */ /* 0x000fe20000000000 */
[----:B------:R-:W-:Y:S02]  /*07a0*/  UMOV UR10, URZ ;  /* 0x0000003f000a7c82 */ /* 0x000fe40008000000 */
[----:B------:R-:W-:Y:S01]  /*07b0*/  UIADD3.X UR5, URZ, UR5, URZ, UP0, !UPT ;  /* 0x000000053f057290 */ /* 0x000fe200087fe43f */
[----:B------:R-:W-:Y:S01]  /*07c0*/  UMOV UR12, UR36 ;  /* 0x00000024000c7c82 */ /* 0x000fe20008000000 */
[----:B------:R-:W-:Y:S01]  /*07d0*/  UMOV UR13, UR37 ;  /* 0x00000025000d7c82 */ /* 0x000fe20008000000 */
[----:B------:R-:W-:Y:S01]  /*07e0*/  UMOV UR18, 0x40 ;  /* 0x0000004000127882 */ /* 0x000fe20000000000 */
[----:B------:R-:W-:-:S02]  /*07f0*/  UMOV UR20, UR36 ;  /* 0x0000002400147c82 */ /* 0x000fc40008000000 */
[----:B------:R-:W-:Y:S02]  /*0800*/  UIADD3 UR9, UR8, 0x1e040, URZ ;  /* 0x0001e04008097890 */ /* 0x000fe4000fffe03f */
[----:B------:R-:W-:Y:S02]  /*0810*/  UIADD3 UR16, UR8, 0x2000, URZ ;  /* 0x0000200008107890 */ /* 0x000fe4000fffe03f */
[----:B------:R-:W-:Y:S01]  /*0820*/  UIADD3 UR32, UR8, 0x4000, URZ ;  /* 0x0000400008207890 */ /* 0x000fe2000fffe03f */
[----:B------:R-:W-:Y:S02]  /*0830*/  UMOV UR21, UR37 ;  /* 0x0000002500157c82 */ /* 0x000fe40008000000 */
[----:B------:R-:W-:Y:S01]  /*0840*/  UMOV UR17, UR9 ;  /* 0x0000000900117c82 */ /* 0x000fe20008000000 */
[----:B------:R-:W-:Y:S01]  /*0850*/  UMOV UR34, 0x80 ;  /* 0x0000008000227882 */ /* 0x000fe20000000000 */
[----:B------:R-:W-:Y:S01]  /*0860*/  UMOV UR33, UR9 ;  /* 0x0000000900217c82 */ /* 0x000fe20008000000 */
[----:B---3--:R-:W-:-:S07]  /*0870*/  USHF.L.U32 UR11, UR11, 0x6, URZ ;  /* 0x000000060b0b7899 */ /* 0x008fce000800063f */
[----:B------:R-:W-:Y:S01]  /*0880*/  UMOV UR19, UR11 ;  /* 0x0000000b00137c82 */ /* 0x000fe20008000000 */
[----:B------:R-:W-:Y:S01]  /*0890*/  UMOV UR35, UR11 ;  /* 0x0000000b00237c82 */ /* 0x000fe20008000000 */
[----:B------:R3:W-:Y:S01]  /*08a0*/  UTMALDG.4D [UR8], [UR4], desc[UR6] ;  /* 0x00000608040075b4 */ /* 0x0007e20008019000 */
[----:B------:R3:W-:Y:S01]  /*08b0*/  UTMALDG.4D [UR16], [UR4], desc[UR6] ;  /* 0x00000610040075b4 */ /* 0x0007e20008019000 */
[----:B------:R3:W-:Y:S02]  /*08c0*/  UTMALDG.4D [UR32], [UR4], desc[UR6] ;  /* 0x00000620040075b4 */ /* 0x0007e40008019000 */
[----:B---3--:R-:W-:Y:S01]  /*08d0*/  NOP ;  /* 0x0000000000007918 */ /* 0x008fe20000000000 */
.L_x_6:
[----:B------:R-:W-:Y:S05]  /*08e0*/  BSYNC B0 ;  /* 0x0000000000007941 */ /* 0x000fea0003800000 */
.L_x_5:
[----:B------:R-:W1:Y:S01]  /*08f0*/  LDC R133, c[0x0][0x28c] ;  /* 0x0000a300ff857b82 */ /* 0x000e620000000800 */
[----:B------:R-:W-:Y:S01]  /*0900*/  BSSY B0, `(.L_x_9) ;  /* 0x00000c8000007945 */ /* 0x000fe20003800000 */
[----:B------:R-:W-:Y:S02]  /*0910*/  MOV R5, RZ ;  /* 0x000000ff00057202 */ /* 0x000fe40000000f00 */
[----:B-12---:R-:W-:-:S04]  /*0920*/  IADD3 R3, R133, 0x3f, RZ ;  /* 0x0000003f85037810 */ /* 0x006fc80007ffe0ff */
[----:B------:R-:W-:-:S04]  /*0930*/  SHF.R.S32.HI R4, RZ, 0x1f, R3 ;  /* 0x0000001fff047819 */ /* 0x000fc80000011403 */
[----:B------:R-:W-:-:S04]  /*0940*/  LEA.HI R4, R4, R3, RZ, 0x6 ;  /* 0x0000000304047211 */ /* 0x000fc800078f30ff */
[----:B------:R-:W-:Y:S02]  /*0950*/  SHF.R.S32.HI R8, RZ, 0x6, R4 ;  /* 0x00000006ff087819 */ /* 0x000fe40000011404 */
[----:B------:R-:W-:Y:S02]  /*0960*/  MOV R4, 0x1 ;  /* 0x0000000100047802 */ /* 0x000fe40000000f00 */
[----:B------:R-:W-:Y:S01]  /*0970*/  SHF.L.U32 R19, R8, 0x1, RZ ;  /* 0x0000000108137819 */ /* 0x000fe200000006ff */
[----:B------:R-:W-:Y:S06]  /*0980*/  @!P1 BRA `(.L_x_10) ;  /* 0x0000000800fc9947 */ /* 0x000fec0003800000 */
[----:B------:R-:W-:Y:S02]  /*0990*/  ISETP.GE.AND P1, PT, R133, 0x1, PT ;  /* 0x000000018500780c */ /* 0x000fe40003f26270 */
[----:B------:R-:W-:Y:S02]  /*09a0*/  LOP3.LUT R7, R18, 0x1f, RZ, 0xc0, !PT ;  /* 0x0000001f12077812 */ /* 0x000fe400078ec0ff */
[----:B------:R-:W-:Y:S02]  /*09b0*/  MOV R2, RZ ;  /* 0x000000ff00027202 */ /* 0x000fe40000000f00 */
[----:B------:R-:W-:-:S07]  /*09c0*/  MOV R5, RZ ;  /* 0x000000ff00057202 */ /* 0x000fce0000000f00 */
        /* <DEDUP_REMOVED lines=9> */
.L_x_68:
[----:B------:R-:W-:Y:S01]  /*0a60*/  MOV R5, 0x1 ;  /* 0x0000000100057802 */ /* 0x000fe20000000f00 */
[----:B------:R-:W-:Y:S06]  /*0a70*/  @P2 BRA `(.L_x_13) ;  /* 0x0000000000142947 */ /* 0x000fec0003800000 */
[----:B------:R-:W-:Y:S02]  /*0a80*/  ISETP.NE.AND P1, PT, R7, RZ, PT ;  /* 0x000000ff0700720c */ /* 0x000fe40003f25270 */
[----:B-1----:R-:W-:-:S04]  /*0a90*/  MOV R3, 0x6000 ;  /* 0x0000600000037802 */ /* 0x002fc80000000f00 */
[----:B------:R2:W-:Y:S07]  /*0aa0*/  SYNCS.ARRIVE.TRANS64 RZ, [R2+URZ+0x1e000], R3 ;  /* 0x01e0000302ff79a7 */ /* 0x0005ee000800003f */
[----:B------:R-:W-:Y:S05]  /*0ab0*/  @!P1 BRA `(.L_x_13) ;  /* 0x0000000000049947 */ /* 0x000fea0003800000 */
[----:B------:R-:W-:Y:S01]  /*0ac0*/  BPT.TRAP 0x1 ;  /* 0x000000040000795c */ /* 0x000fe20000300000 */
.L_x_13:
[----:B-12---:R-:W1:Y:S01]  /*0ad0*/  S2R R3, SR_CgaCtaId ;  /* 0x0000000000037919 */ /* 0x006e620000008800 */
[----:B------:R-:W-:Y:S01]  /*0ae0*/  R2UR UR32, R2 ;  /* 0x00000000022072ca */ /* 0x000fe200000e0000 */
[----:B------:R-:W-:Y:S01]  /*0af0*/  ULDC.64 UR4, c[0x0][0x198] ;  /* 0x0000660000047ab9 */ /* 0x000fe20000000a00 */
[----:B------:R-:W-:Y:S01]  /*0b00*/  MOV R2, 0x400 ;  /* 0x0000040000027802 */ /* 0x000fe20000000f00 */
[----:B------:R-:W-:Y:S01]  /*0b10*/  UIADD3 UR4, UP0, UR4, 0x1f0, URZ ;  /* 0x000001f004047890 */ /* 0x000fe2000ff1e03f */
[----:B------:R-:W-:Y:S01]  /*0b20*/  MOV R6, 0x1 ;  /* 0x0000000100067802 */ /* 0x000fe20000000f00 */
[----:B------:R-:W-:Y:S01]  /*0b30*/  UMOV UR19, URZ ;  /* 0x0000003f00137c82 */ /* 0x000fe20008000000 */
[----:B------:R-:W-:Y:S01]  /*0b40*/  UMOV UR6, 0x0 ;  /* 0x0000000000067882 */ /* 0x000fe20000000000 */
[----:B------:R-:W-:Y:S01]  /*0b50*/  UIADD3.X UR5, URZ, UR5, URZ, UP0, !UPT ;  /* 0x000000053f057290 */ /* 0x000fe200087fe43f */
[----:B------:R-:W-:Y:S01]  /*0b60*/  ISETP.NE.AND P2, PT, R17, RZ, PT ;  /* 0x000000ff1100720c */ /* 0x000fe20003f45270 */
[----:B------:R-:W-:Y:S01]  /*0b70*/  UMOV UR7, 0x10000000 ;  /* 0x1000000000077882 */ /* 0x000fe20000000000 */
[----:B------:R-:W-:Y:S01]  /*0b80*/  UMOV UR18, URZ ;  /* 0x0000003f00127c82 */ /* 0x000fe20008000000 */
[----:B------:R-:W-:Y:S01]  /*0b90*/  UMOV UR20, UR36 ;  /* 0x0000002400147c82 */ /* 0x000fe20008000000 */
[----:B------:R-:W-:Y:S01]  /*0ba0*/  UMOV UR21, UR37 ;  /* 0x0000002500157c82 */ /* 0x000fe20008000000 */
[----:B------:R-:W-:-:S02]  /*0bb0*/  UIADD3 UR16, UR32, 0x6000, URZ ;  /* 0x0000600020107890 */ /* 0x000fc4000fffe03f */
[----:B------:R-:W-:Y:S02]  /*0bc0*/  UIADD3 UR17, UR32, 0x1e000, URZ ;  /* 0x0001e00020117890 */ /* 0x000fe4000fffe03f */
[----:B------:R-:W-:Y:S02]  /*0bd0*/  UIADD3 UR8, UR32, 0x8000, URZ ;  /* 0x0000800020087890 */ /* 0x000fe4000fffe03f */
[----:B------:R-:W-:Y:S01]  /*0be0*/  UIADD3 UR32, UR32, 0xa000, URZ ;  /* 0x0000a00020207890 */ /* 0x000fe2000fffe03f */
[----:B------:R-:W-:Y:S01]  /*0bf0*/  UMOV UR10, 0x40 ;  /* 0x00000040000a7882 */ /* 0x000fe20000000000 */
[----:B------:R-:W-:Y:S01]  /*0c00*/  UMOV UR12, UR36 ;  /* 0x00000024000c7c82 */ /* 0x000fe20008000000 */
[----:B------:R-:W-:Y:S01]  /*0c10*/  UMOV UR13, UR37 ;  /* 0x00000025000d7c82 */ /* 0x000fe20008000000 */
[----:B------:R-:W-:Y:S01]  /*0c20*/  UMOV UR11, UR19 ;  /* 0x00000013000b7c82 */ /* 0x000fe20008000000 */
[----:B------:R-:W-:Y:S01]  /*0c30*/  UMOV UR9, UR17 ;  /* 0x0000001100097c82 */ /* 0x000fe20008000000 */
[----:B------:R-:W-:Y:S01]  /*0c40*/  UMOV UR34, 0x80 ;  /* 0x0000008000227882 */ /* 0x000fe20000000000 */
[----:B------:R-:W-:Y:S01]  /*0c50*/  UMOV UR35, UR19 ;  /* 0x0000001300237c82 */ /* 0x000fe20008000000 */
[----:B------:R2:W-:Y:S01]  /*0c60*/  UTMALDG.4D [UR16], [UR4], desc[UR6] ;  /* 0x00000610040075b4 */ /* 0x0005e20008019000 */
[----:B------:R-:W-:Y:S01]  /*0c70*/  UMOV UR33, UR17 ;  /* 0x0000001100217c82 */ /* 0x000fe20008000000 */
[----:B-1----:R-:W-:-:S02]  /*0c80*/  LEA R4, R3, R2, 0x18 ;  /* 0x0000000203047211 */ /* 0x002fc400078ec0ff */
[----:B------:R-:W-:Y:S02]  /*0c90*/  SHF.L.U32 R2, R6, 0x1f, RZ ;  /* 0x0000001f06027819 */ /* 0x000fe400000006ff */
[----:B------:R-:W-:Y:S01]  /*0ca0*/  LEA R3, R5, R4, 0x3 ;  /* 0x0000000405037211 */ /* 0x000fe200078e18ff */
[----:B------:R2:W-:Y:S01]  /*0cb0*/  UTMALDG.4D [UR8], [UR4], desc[UR6] ;  /* 0x00000608040075b4 */ /* 0x0005e20008019000 */
[----:B------:R2:W-:Y:S02]  /*0cc0*/  UTMALDG.4D [UR32], [UR4], desc[UR6] ;  /* 0x00000620040075b4 */ /* 0x0005e40008019000 */
[----:B------:R-:W1:Y:S02]  /*0cd0*/  SYNCS.PHASECHK.TRANS64.TRYWAIT P1, [R3+URZ+0x1e020], R2 ;  /* 0x01e02002030075a7 */ /* 0x000e64000802017f */
[----:B-12---:R-:W-:Y:S05]  /*0ce0*/  @!P1 BRA `(.L_x_14) ;  /* 0x0000007000249947 */ /* 0x006fea0003800000 */
.L_x_69:
[----:B-1----:R-:W-:Y:S01]  /*0cf0*/  MOV R2, 0x1 ;  /* 0x0000000100027802 */ /* 0x002fe20000000f00 */
[----:B------:R-:W-:Y:S06]  /*0d00*/  @P2 BRA `(.L_x_15) ;  /* 0x0000000000142947 */ /* 0x000fec0003800000 */
[----:B------:R-:W-:Y:S02]  /*0d10*/  ISETP.NE.AND P1, PT, R7, RZ, PT ;  /* 0x000000ff0700720c */ /* 0x000fe40003f25270 */
[----:B------:R-:W-:-:S04]  /*0d20*/  MOV R6, 0x6000 ;  /* 0x0000600000067802 */ /* 0x000fc80000000f00 */
[----:B------:R1:W-:Y:S07]  /*0d30*/  SYNCS.ARRIVE.TRANS64 RZ, [R3+URZ+0x1e000], R6 ;  /* 0x01e0000603ff79a7 */ /* 0x0003ee000800003f */
[----:B------:R-:W-:Y:S05]  /*0d40*/  @!P1 BRA `(.L_x_15) ;  /* 0x0000000000049947 */ /* 0x000fea0003800000 */
[----:B------:R-:W-:Y:S01]  /*0d50*/  BPT.TRAP 0x1 ;  /* 0x000000040000795c */ /* 0x000fe20000300000 */
.L_x_15:
[----:B------:R-:W-:Y:S01]  /*0d60*/  IMAD R4, R5, 0x6000, R4 ;  /* 0x0000600005047824 */ /* 0x000fe200078e0204 */
[----:B------:R-:W-:Y:S01]  /*0d70*/  R2UR UR17, R3 ;  /* 0x00000000031172ca */ /* 0x000fe200000e0000 */
[----:B------:R-:W-:Y:S01]  /*0d80*/  ULDC.64 UR4, c[0x0][0x198] ;  /* 0x0000660000047ab9 */ /* 0x000fe20000000a00 */
[----:B------:R-:W-:Y:S01]  /*0d90*/  UMOV UR19, URZ ;  /* 0x0000003f00137c82 */ /* 0x000fe20008000000 */
[----:B------:R-:W-:Y:S01]  /*0da0*/  UIADD3 UR4, UP0, UR4, 0x2f0, URZ ;  /* 0x000002f004047890 */ /* 0x000fe2000ff1e03f */
[----:B------:R-:W-:Y:S01]  /*0db0*/  R2UR UR32, R4 ;  /* 0x00000000042072ca */ /* 0x000fe200000e0000 */
[----:B------:R-:W-:Y:S01]  /*0dc0*/  UMOV UR6, 0x0 ;  /* 0x0000000000067882 */ /* 0x000fe20000000000 */
[----:B------:R-:W-:Y:S01]  /*0dd0*/  UMOV UR7, 0x10000000 ;  /* 0x1000000000077882 */ /* 0x000fe20000000000 */
[----:B------:R-:W-:Y:S01]  /*0de0*/  UIADD3.X UR5, URZ, UR5, URZ, UP0, !UPT ;  /* 0x000000053f057290 */ /* 0x000fe200087fe43f */
[----:B------:R-:W-:Y:S01]  /*0df0*/  IADD3 R5, R5, 0x1, RZ ;  /* 0x0000000105057810 */ /* 0x000fe20007ffe0ff */
[----:B------:R-:W-:Y:S01]  /*0e00*/  UMOV UR18, URZ ;  /* 0x0000003f00127c82 */ /* 0x000fe20008000000 */
[----:B------:R-:W-:Y:S01]  /*0e10*/  UMOV UR20, UR36 ;  /* 0x0000002400147c82 */ /* 0x000fe20008000000 */
[----:B------:R-:W-:Y:S01]  /*0e20*/  UMOV UR21, UR37 ;  /* 0x0000002500157c82 */ /* 0x000fe20008000000 */
[----:B------:R-:W-:Y:S01]  /*0e30*/  UMOV UR10, 0x40 ;  /* 0x00000040000a7882 */ /* 0x000fe20000000000 */
[----:B------:R-:W-:Y:S01]  /*0e40*/  UIADD3 UR17, UR17, 0x1e000, URZ ;  /* 0x0001e00011117890 */ /* 0x000fe2000fffe03f */
[----:B------:R-:W-:Y:S01]  /*0e50*/  UMOV UR12, UR36 ;  /* 0x00000024000c7c82 */ /* 0x000fe20008000000 */
[----:B------:R-:W-:-:S02]  /*0e60*/  UMOV UR13, UR37 ;  /* 0x00000025000d7c82 */ /* 0x000fc40008000000 */
[----:B------:R-:W-:Y:S02]  /*0e70*/  UIADD3 UR16, UR32, 0x6000, URZ ;  /* 0x0000600020107890 */ /* 0x000fe4000fffe03f */
[----:B------:R-:W-:Y:S02]  /*0e80*/  UIADD3 UR8, UR32, 0x8000, URZ ;  /* 0x0000800020087890 */ /* 0x000fe4000fffe03f */
[----:B------:R-:W-:Y:S01]  /*0e90*/  UIADD3 UR32, UR32, 0xa000, URZ ;  /* 0x0000a00020207890 */ /* 0x000fe2000fffe03f */
[----:B------:R-:W-:Y:S01]  /*0ea0*/  UMOV UR11, UR19 ;  /* 0x00000013000b7c82 */ /* 0x000fe20008000000 */
[----:B------:R-:W-:Y:S01]  /*0eb0*/  UMOV UR9, UR17 ;  /* 0x0000001100097c82 */ /* 0x000fe20008000000 */
[----:B------:R-:W-:Y:S01]  /*0ec0*/  UMOV UR34, 0x80 ;  /* 0x0000008000227882 */ /* 0x000fe20000000000 */
[----:B------:R-:W-:Y:S01]  /*0ed0*/  UMOV UR35, UR19 ;  /* 0x0000001300237c82 */ /* 0x000fe20008000000 */
[----:B------:R2:W-:Y:S01]  /*0ee0*/  UTMALDG.4D [UR16], [UR4], desc[UR6] ;  /* 0x00000610040075b4 */ /* 0x0005e20008019000 */
[----:B------:R-:W-:Y:S01]  /*0ef0*/  UMOV UR33, UR17 ;  /* 0x0000001100217c82 */ /* 0x000fe20008000000 */
[----:B------:R2:W-:Y:S02]  /*0f00*/  UTMALDG.4D [UR8], [UR4], desc[UR6] ;  /* 0x00000608040075b4 */ /* 0x0005e40008019000 */
[----:B------:R2:W-:Y:S02]  /*0f10*/  UTMALDG.4D [UR32], [UR4], desc[UR6] ;  /* 0x00000620040075b4 */ /* 0x0005e40008019000 */
[----:B--2---:R-:W-:Y:S01]  /*0f20*/  NOP ;  /* 0x0000000000007918 */ /* 0x004fe20000000000 */
.L_x_11:
[----:B------:R-:W-:Y:S02]  /*0f30*/  ISETP.GE.AND P1, PT, R133, 0x41, PT ;  /* 0x000000418500780c */ /* 0x000fe40003f26270 */
[----:B------:R-:W-:-:S11]  /*0f40*/  MOV R4, 0x1 ;  /* 0x0000000100047802 */ /* 0x000fd60000000f00 */
[----:B------:R-:W-:Y:S05]  /*0f50*/  @!P1 BRA `(.L_x_16) ;  /* 0x0000000400849947 */ /* 0x000fea0003800000 */
[----:B------:R-:W2:Y:S01]  /*0f60*/  S2R R4, SR_CgaCtaId ;  /* 0x0000000000047919 */ /* 0x000ea20000008800 */
[----:B-1----:R-:W-:Y:S02]  /*0f70*/  MOV R3, 0x400 ;  /* 0x0000040000037802 */ /* 0x002fe40000000f00 */
[----:B------:R-:W-:Y:S02]  /*0f80*/  MOV R6, 0x1 ;  /* 0x0000000100067802 */ /* 0x000fe40000000f00 */
[----:B------:R-:W-:Y:S02]  /*0f90*/  ISETP.NE.AND P2, PT, R17, RZ, PT ;  /* 0x000000ff1100720c */ /* 0x000fe40003f45270 */
[----:B------:R-:W-:Y:S02]  /*0fa0*/  SHF.L.U32 R6, R6, 0x1f, RZ ;  /* 0x0000001f06067819 */ /* 0x000fe400000006ff */
[----:B--2---:R-:W-:-:S04]  /*0fb0*/  LEA R4, R4, R3, 0x18 ;  /* 0x0000000304047211 */ /* 0x004fc800078ec0ff */
[----:B------:R-:W-:-:S04]  /*0fc0*/  LEA R3, R5, R4, 0x3 ;  /* 0x0000000405037211 */ /* 0x000fc800078e18ff */
[----:B------:R-:W1:Y:S02]  /*0fd0*/  SYNCS.PHASECHK.TRANS64.TRYWAIT P1, [R3+URZ+0x1e020], R6 ;  /* 0x01e02006030075a7 */ /* 0x000e64000802017f */
[----:B-1----:R-:W-:Y:S05]  /*0fe0*/  @!P1 BRA `(.L_x_17) ;  /* 0x0000006c00789947 */ /* 0x002fea0003800000 */
.L_x_70:
[----:B------:R-:W-:Y:S05]  /*0ff0*/  @P2 BRA `(.L_x_18) ;  /* 0x0000000000142947 */ /* 0x000fea0003800000 */
[----:B------:R-:W-:Y:S01]  /*1000*/  ISETP.NE.AND P1, PT, R7, RZ, PT ;  /* 0x000000ff0700720c */ /* 0x000fe20003f25270 */
[----:B-1----:R-:W-:-:S04]  /*1010*/  IMAD.MOV.U32 R6, RZ, RZ, 0x6000 ;  /* 0x00006000ff067424 */ /* 0x002fc800078e00ff */
[----:B------:R2:W-:Y:S08]  /*1020*/  SYNCS.ARRIVE.TRANS64 RZ, [R3+URZ+0x1e000], R6 ;  /* 0x01e0000603ff79a7 */ /* 0x0005f0000800003f */
[----:B------:R-:W-:Y:S05]  /*1030*/  @!P1 BRA `(.L_x_18) ;  /* 0x0000000000049947 */ /* 0x000fea0003800000 */
[----:B------:R-:W-:Y:S01]  /*1040*/  BPT.TRAP 0x1 ;  /* 0x000000040000795c */ /* 0x000fe20000300000 */
.L_x_18:
[----:B-12---:R-:W1:Y:S01]  /*1050*/  S2R R6, SR_CgaCtaId ;  /* 0x0000000000067919 */ /* 0x006e620000008800 */
[----:B------:R-:W-:Y:S01]  /*1060*/  IMAD R4, R5, 0x6000, R4 ;  /* 0x0000600005047824 */ /* 0x000fe200078e0204 */
[----:B------:R-:W-:Y:S01]  /*1070*/  R2UR UR17, R3 ;  /* 0x00000000031172ca */ /* 0x000fe200000e0000 */
[----:B------:R-:W-:Y:S01]  /*1080*/  ULDC.64 UR4, c[0x0][0x198] ;  /* 0x0000660000047ab9 */ /* 0x000fe20000000a00 */
[----:B------:R-:W-:Y:S01]  /*1090*/  R2UR UR19, R2 ;  /* 0x00000000021372ca */ /* 0x000fe200000e0000 */
[----:B------:R-:W-:Y:S01]  /*10a0*/  UIADD3 UR4, UP0, UR4, 0x1f0, URZ ;  /* 0x000001f004047890 */ /* 0x000fe2000ff1e03f */
[----:B------:R-:W-:Y:S01]  /*10b0*/  R2UR UR32, R4 ;  /* 0x00000000042072ca */ /* 0x000fe200000e0000 */
[----:B------:R-:W-:Y:S01]  /*10c0*/  UMOV UR6, 0x0 ;  /* 0x0000000000067882 */ /* 0x000fe20000000000 */
[----:B------:R-:W-:Y:S01]  /*10d0*/  IADD3 R5, R5, 0x1, RZ ;  /* 0x0000000105057810 */ /* 0x000fe20007ffe0ff */
[----:B------:R-:W-:Y:S01]  /*10e0*/  UIADD3.X UR5, URZ, UR5, URZ, UP0, !UPT ;  /* 0x000000053f057290 */ /* 0x000fe200087fe43f */
[----:B------:R-:W-:Y:S01]  /*10f0*/  MOV R3, 0x400 ;  /* 0x0000040000037802 */ /* 0x000fe20000000f00 */
[----:B------:R-:W-:Y:S01]  /*1100*/  UMOV UR7, 0x10000000 ;  /* 0x1000000000077882 */ /* 0x000fe20000000000 */
[C---:B------:R-:W-:Y:S01]  /*1110*/  ISETP.NE.AND P2, PT, R5.reuse, 0x4, PT ;  /* 0x000000040500780c */ /* 0x040fe20003f45270 */
[----:B------:R-:W-:Y:S01]  /*1120*/  UMOV UR18, URZ ;  /* 0x0000003f00127c82 */ /* 0x000fe20008000000 */
[C---:B------:R-:W-:Y:S01]  /*1130*/  ISETP.NE.AND P1, PT, R5.reuse, 0x4, PT ;  /* 0x000000040500780c */ /* 0x040fe20003f25270 */
[----:B------:R-:W-:Y:S01]  /*1140*/  UIADD3 UR17, UR17, 0x1e000, URZ ;  /* 0x0001e00011117890 */ /* 0x000fe2000fffe03f */
[----:B------:R-:W-:Y:S01]  /*1150*/  SEL R5, R5, RZ, P2 ;  /* 0x000000ff05057207 */ /* 0x000fe20001000000 */
[----:B------:R-:W-:Y:S01]  /*1160*/  USHF.L.U32 UR19, UR19, 0x6, URZ ;  /* 0x0000000613137899 */ /* 0x000fe2000800063f */
[----:B------:R-:W-:Y:S01]  /*1170*/  SEL R4, RZ, 0x1, !P1 ;  /* 0x00000001ff047807 */ /* 0x000fe20004800000 */
[----:B------:R-:W-:Y:S01]  /*1180*/  UIADD3 UR16, UR32, 0x6000, URZ ;  /* 0x0000600020107890 */ /* 0x000fe2000fffe03f */
[----:B------:R-:W-:Y:S01]  /*1190*/  ISETP.NE.AND P2, PT, R17, RZ, PT ;  /* 0x000000ff1100720c */ /* 0x000fe20003f45270 */
[----:B------:R-:W-:-:S02]  /*11a0*/  UIADD3 UR8, UR32, 0x8000, URZ ;  /* 0x0000800020087890 */ /* 0x000fc4000fffe03f */
[----:B------:R-:W-:Y:S01]  /*11b0*/  UIADD3 UR32, UR32, 0xa000, URZ ;  /* 0x0000a00020207890 */ /* 0x000fe2000fffe03f */
[----:B------:R-:W-:Y:S01]  /*11c0*/  UMOV UR20, UR36 ;  /* 0x0000002400147c82 */ /* 0x000fe20008000000 */
[----:B------:R-:W-:Y:S01]  /*11d0*/  UMOV UR21, UR37 ;  /* 0x0000002500157c82 */ /* 0x000fe20008000000 */
[----:B------:R-:W-:Y:S01]  /*11e0*/  UMOV UR10, 0x40 ;  /* 0x00000040000a7882 */ /* 0x000fe20000000000 */
[----:B------:R-:W-:Y:S01]  /*11f0*/  UMOV UR12, UR36 ;  /* 0x00000024000c7c82 */ /* 0x000fe20008000000 */
[----:B------:R-:W-:Y:S01]  /*1200*/  UMOV UR13, UR37 ;  /* 0x00000025000d7c82 */ /* 0x000fe20008000000 */
[----:B------:R-:W-:Y:S01]  /*1210*/  UMOV UR9, UR17 ;  /* 0x0000001100097c82 */ /* 0x000fe20008000000 */
[----:B------:R-:W-:Y:S01]  /*1220*/  UMOV UR11, UR19 ;  /* 0x00000013000b7c82 */ /* 0x000fe20008000000 */
[----:B-1----:R-:W-:Y:S01]  /*1230*/  LEA R6, R6, R3, 0x18 ;  /* 0x0000000306067211 */ /* 0x002fe200078ec0ff */
[----:B------:R-:W-:Y:S01]  /*1240*/  UMOV UR34, 0x80 ;  /* 0x0000008000227882 */ /* 0x000fe20000000000 */
[----:B------:R-:W-:Y:S01]  /*1250*/  SHF.L.U32 R3, R4, 0x1f, RZ ;  /* 0x0000001f04037819 */ /* 0x000fe200000006ff */
[----:B------:R-:W-:Y:S01]  /*1260*/  UMOV UR33, UR17 ;  /* 0x0000001100217c82 */ /* 0x000fe20008000000 */
[----:B------:R-:W-:Y:S01]  /*1270*/  LEA R10, R5, R6, 0x3 ;  /* 0x00000006050a7211 */ /* 0x000fe200078e18ff */
[----:B------:R1:W-:Y:S01]  /*1280*/  UTMALDG.4D [UR16], [UR4], desc[UR6] ;  /* 0x00000610040075b4 */ /* 0x0003e20008019000 */
[----:B------:R-:W-:Y:S01]  /*1290*/  UMOV UR35, UR19 ;  /* 0x0000001300237c82 */ /* 0x000fe20008000000 */
[----:B------:R1:W-:Y:S01]  /*12a0*/  UTMALDG.4D [UR8], [UR4], desc[UR6] ;  /* 0x00000608040075b4 */ /* 0x0003e20008019000 */
[----:B------:R1:W-:Y:S01]  /*12b0*/  UTMALDG.4D [UR32], [UR4], desc[UR6] ;  /* 0x00000620040075b4 */ /* 0x0003e20008019000 */
[----:B------:R-:W2:Y:S02]  /*12c0*/  SYNCS.PHASECHK.TRANS64.TRYWAIT P1, [R10+URZ+0x1e020], R3 ;  /* 0x01e020030a0075a7 */ /* 0x000ea4000802017f */
[----:B-12---:R-:W-:Y:S05]  /*12d0*/  @!P1 BRA `(.L_x_19) ;  /* 0x0000006800d09947 */ /* 0x006fea0003800000 */
.L_x_71:
[----:B------:R-:W-:Y:S05]  /*12e0*/  @P2 BRA `(.L_x_20) ;  /* 0x0000000000142947 */ /* 0x000fea0003800000 */
[----:B------:R-:W-:Y:S02]  /*12f0*/  ISETP.NE.AND P1, PT, R7, RZ, PT ;  /* 0x000000ff0700720c */ /* 0x000fe40003f25270 */
[----:B-1----:R-:W-:-:S04]  /*1300*/  MOV R3, 0x6000 ;  /* 0x0000600000037802 */ /* 0x002fc80000000f00 */
[----:B------:R2:W-:Y:S07]  /*1310*/  SYNCS.ARRIVE.TRANS64 RZ, [R10+URZ+0x1e000], R3 ;  /* 0x01e000030aff79a7 */ /* 0x0005ee000800003f */
[----:B------:R-:W-:Y:S05]  /*1320*/  @!P1 BRA `(.L_x_20) ;  /* 0x0000000000049947 */ /* 0x000fea0003800000 */
[----:B------:R-:W-:Y:S01]  /*1330*/  BPT.TRAP 0x1 ;  /* 0x000000040000795c */ /* 0x000fe20000300000 */
.L_x_20:
[C---:B------:R-:W-:Y:S01]  /*1340*/  IMAD R6, R5.reuse, 0x6000, R6 ;  /* 0x0000600005067824 */ /* 0x040fe200078e0206 */
[----:B------:R-:W-:Y:S01]  /*1350*/  R2UR UR17, R10 ;  /* 0x000000000a1172ca */ /* 0x000fe200000e0000 */
[----:B------:R-:W-:Y:S01]  /*1360*/  ULDC.64 UR4, c[0x0][0x198] ;  /* 0x0000660000047ab9 */ /* 0x000fe20000000a00 */
[----:B------:R-:W-:Y:S01]  /*1370*/  R2UR UR19, R2 ;  /* 0x00000000021372ca */ /* 0x000fe200000e0000 */
        /* <DEDUP_REMOVED lines=11> */
[C---:B------:R-:W-:Y:S01]  /*1430*/  ISETP.NE.AND P1, PT, R5.reuse, 0x4, PT ;  /* 0x000000040500780c */ /* 0x040fe20003f25270 */
[----:B------:R-:W-:Y:S01]  /*1440*/  USHF.L.U32 UR19, UR19, 0x6, URZ ;  /* 0x0000000613137899 */ /* 0x000fe2000800063f */
[----:B------:R-:W-:Y:S01]  /*1450*/  IADD3 R2, R2, 0x1, RZ ;  /* 0x0000000102027810 */ /* 0x000fe20007ffe0ff */
[----:B------:R-:W-:Y:S01]  /*1460*/  UIADD3 UR16, UR32, 0x6000, URZ ;  /* 0x0000600020107890 */ /* 0x000fe2000fffe03f */
[----:B-12---:R-:W-:Y:S01]  /*1470*/  SEL R3, RZ, 0x1, P1 ;  /* 0x00000001ff037807 */ /* 0x006fe20000800000 */
[----:B------:R-:W-:Y:S01]  /*1480*/  UIADD3 UR8, UR32, 0x8000, URZ ;  /* 0x0000800020087890 */ /* 0x000fe2000fffe03f */
[----:B------:R-:W-:Y:S01]  /*1490*/  SEL R5, R5, RZ, P1 ;  /* 0x000000ff05057207 */ /* 0x000fe20000800000 */
[----:B------:R-:W-:Y:S01]  /*14a0*/  UIADD3 UR32, UR32, 0xa000, URZ ;  /* 0x0000a00020207890 */ /* 0x000fe2000fffe03f */
[----:B------:R-:W-:Y:S01]  /*14b0*/  LOP3.LUT R4, R4, R3, RZ, 0x3c, !PT ;  /* 0x0000000304047212 */ /* 0x000fe200078e3cff */
        /* <DEDUP_REMOVED lines=8> */
[----:B------:R2:W-:Y:S01]  /*1540*/  UTMALDG.4D [UR8], [UR4], desc[UR6] ;  /* 0x00000608040075b4 */ /* 0x0005e20008019000 */
[----:B------:R2:W-:Y:S02]  /*1550*/  UTMALDG.4D [UR32], [UR4], desc[UR6] ;  /* 0x00000620040075b4 */ /* 0x0005e40008019000 */
[----:B--2---:R-:W-:Y:S01]  /*1560*/  NOP ;  /* 0x0000000000007918 */ /* 0x004fe20000000000 */
.L_x_16:
[----:B------:R-:W-:-:S07]  /*1570*/  IADD3 R19, R19, -0x4, RZ ;  /* 0xfffffffc13137810 */ /* 0x000fce0007ffe0ff */
.L_x_10:
[----:B------:R-:W-:Y:S05]  /*1580*/  BSYNC B0 ;  /* 0x0000000000007941 */ /* 0x000fea0003800000 */
.L_x_9:
[----:B-1----:R-:W1:Y:S01]  /*1590*/  S2R R3, SR_CgaCtaId ;  /* 0x0000000000037919 */ /* 0x002e620000008800 */
[----:B------:R-:W-:Y:S02]  /*15a0*/  MOV R16, 0x400 ;  /* 0x0000040000107802 */ /* 0x000fe40000000f00 */
[----:B------:R-:W-:Y:S02]  /*15b0*/  SHF.L.U32 R57, RZ, 0x1f, RZ ;  /* 0x0000001fff397819 */ /* 0x000fe400000006ff */
[----:B-1----:R-:W-:-:S04]  /*15c0*/  LEA R16, R3, R16, 0x18 ;  /* 0x0000001003107211 */ /* 0x002fc800078ec0ff */
[----:B------:R-:W1:Y:S02]  /*15d0*/  SYNCS.PHASECHK.TRANS64.TRYWAIT P1, [R16+URZ+0x1e040], R57 ;  /* 0x01e04039100075a7 */ /* 0x000e64000802017f */
[----:B-1----:R-:W-:Y:S05]  /*15e0*/  @!P1 BRA `(.L_x_21) ;  /* 0x0000006800209947 */ /* 0x002fea0003800000 */
.L_x_72:
[----:B------:R-:W2:Y:S01]  /*15f0*/  SYNCS.PHASECHK.TRANS64.TRYWAIT P1, [R16+URZ+0x1e000], R57 ;  /* 0x01e00039100075a7 */ /* 0x000ea2000802017f */
[----:B------:R-:W-:Y:S01]  /*1600*/  MOV R6, RZ ;  /* 0x000000ff00067202 */ /* 0x000fe20000000f00 */
[----:B--2---:R-:W-:Y:S06]  /*1610*/  @!P1 BRA `(.L_x_22) ;  /* 0x0000006800289947 */ /* 0x004fec0003800000 */
.L_x_73:
[----:B------:R-:W-:Y:S05]  /*1620*/  WARPSYNC.ALL ;  /* 0x0000000000007948 */ /* 0x000fea0003800000 */
[C---:B------:R-:W-:Y:S01]  /*1630*/  R2UR UR15, R16.reuse ;  /* 0x00000000100f72ca */ /* 0x040fe200000e0000 */
[----:B------:R-:W-:Y:S01]  /*1640*/  WARPGROUP.ARRIVE ;  /* 0x00000000000079c5 */ /* 0x000fe20000000000 */
[----:B------:R-:W-:Y:S01]  /*1650*/  R2UR UR4, R16 ;  /* 0x00000000100472ca */ /* 0x000fe200000e0000 */
[----:B------:R-:W-:Y:S01]  /*1660*/  UMOV UR7, 0x40000040 ;  /* 0x4000004000077882 */ /* 0x000fe20000000000 */
[----:B------:R-:W-:Y:S01]  /*1670*/  UMOV UR23, 0x40000040 ;  /* 0x4000004000177882 */ /* 0x000fe20000000000 */
[----:B------:R-:W-:Y:S01]  /*1680*/  UMOV UR21, UR7 ;  /* 0x0000000700157c82 */ /* 0x000fe20008000000 */
[----:B------:R-:W-:Y:S01]  /*1690*/  UMOV UR11, 0x40000040 ;  /* 0x40000040000b7882 */ /* 0x000fe20000000000 */
[----:B------:R-:W-:Y:S01]  /*16a0*/  MOV R153, UR7 ;  /* 0x0000000700997c02 */ /* 0x000fe20008000f00 */
[----:B------:R-:W-:Y:S01]  /*16b0*/  UMOV UR5, UR11 ;  /* 0x0000000b00057c82 */ /* 0x000fe20008000000 */
[----:B------:R-:W-:Y:S01]  /*16c0*/  UMOV UR7, 0x40000040 ;  /* 0x4000004000077882 */ /* 0x000fe20000000000 */
[----:B------:R-:W-:Y:S01]  /*16d0*/  MOV R155, UR11 ;  /* 0x0000000b009b7c02 */ /* 0x000fe20008000f00 */
[----:B------:R-:W-:Y:S01]  /*16e0*/  UMOV UR11, 0x40000040 ;  /* 0x40000040000b7882 */ /* 0x000fe20000000000 */
[----:B------:R-:W-:Y:S01]  /*16f0*/  UMOV UR57, 0x40000040 ;  /* 0x4000004000397882 */ /* 0x000fe20000000000 */
[----:B------:R-:W-:Y:S01]  /*1700*/  UIADD3 UR15, UR15, 0x6000, URZ ;  /* 0x000060000f0f7890 */ /* 0x000fe2000fffe03f */
[----:B------:R-:W-:Y:S01]  /*1710*/  MOV R157, UR11 ;  /* 0x0000000b009d7c02 */ /* 0x000fe20008000f00 */
[----:B------:R-:W-:-:S02]  /*1720*/  USHF.R.U32.HI UR4, URZ, 0x4, UR4 ;  /* 0x000000043f047899 */ /* 0x000fc40008011604 */
[----:B------:R-:W-:Y:S02]  /*1730*/  USHF.R.U32.HI UR15, URZ, 0x4, UR15 ;  /* 0x000000043f0f7899 */ /* 0x000fe4000801160f */
[----:B------:R-:W-:Y:S02]  /*1740*/  ULOP3.LUT UR4, UR4, 0x3fff, URZ, 0xc0, !UPT ;  /* 0x00003fff04047892 */ /* 0x000fe4000f8ec03f */
[----:B------:R-:W-:Y:S02]  /*1750*/  ULOP3.LUT UR15, UR15, 0x3fff, URZ, 0xc0, !UPT ;  /* 0x00003fff0f0f7892 */ /* 0x000fe4000f8ec03f */
[----:B------:R-:W-:Y:S02]  /*1760*/  ULOP3.LUT UR8, UR4, 0x10000, URZ, 0xfc, !UPT ;  /* 0x0001000004087892 */ /* 0x000fe4000f8efc3f */
[----:B------:R-:W-:Y:S02]  /*1770*/  ULOP3.LUT UR22, UR15, 0x10000, URZ, 0xfc, !UPT ;  /* 0x000100000f167892 */ /* 0x000fe4000f8efc3f */
[----:B------:R-:W-:-:S02]  /*1780*/  UIADD3 UR4, UR8, 0x2, URZ ;  /* 0x0000000208047890 */ /* 0x000fc4000fffe03f */
[----:B------:R-:W-:Y:S02]  /*1790*/  UIADD3 UR56, UR8, 0x204, URZ ;  /* 0x0000020408387890 */ /* 0x000fe4000fffe03f */
[----:B------:R-:W-:Y:S01]  /*17a0*/  UMOV UR6, UR8 ;  /* 0x0000000800067c82 */ /* 0x000fe20008000000 */
[----:B------:R-:W-:Y:S01]  /*17b0*/  UIADD3 UR58, UR22, 0x204, URZ ;  /* 0x00000204163a7890 */ /* 0x000fe2000fffe03f */
[----:B------:R-:W-:Y:S01]  /*17c0*/  MOV R152, UR6 ;  /* 0x0000000600987c02 */ /* 0x000fe20008000f00 */
[----:B------:R-:W-:Y:S01]  /*17d0*/  UMOV UR20, UR6 ;  /* 0x0000000600147c82 */ /* 0x000fe20008000000 */
[----:B------:R-:W-:Y:S02]  /*17e0*/  UIADD3 UR6, UR22, 0x2, URZ ;  /* 0x0000000216067890 */ /* 0x000fe4000fffe03f */
[----:B------:R-:W-:Y:S01]  /*17f0*/  HGMMA.64x64x16.F32 R24, gdesc[UR20], RZ, !UPT, gsb0 ;  /* 0x00e00000141879f0 */ /* 0x000fe2000c0008ff */
[----:B------:R-:W-:Y:S01]  /*1800*/  UMOV UR10, UR4 ;  /* 0x00000004000a7c82 */ /* 0x000fe20008000000 */
[----:B------:R-:W-:Y:S01]  /*1810*/  UMOV UR59, 0x40000040 ;  /* 0x40000040003b7882 */ /* 0x000fe20000000000 */
[----:B------:R-:W-:Y:S01]  /*1820*/  UMOV UR4, UR10 ;  /* 0x0000000a00047c82 */ /* 0x000fe20008000000 */
[----:B------:R-:W-:Y:S01]  /*1830*/  MOV R154, UR10 ;  /* 0x0000000a009a7c02 */ /* 0x000fe20008000f00 */
[----:B------:R-:W-:-:S02]  /*1840*/  UIADD3 UR52, UR8, 0x206, URZ ;  /* 0x0000020608347890 */ /* 0x000fc4000fffe03f */
[----:B------:R-:W-:Y:S01]  /*1850*/  UIADD3 UR54, UR22, 0x206, URZ ;  /* 0x0000020616367890 */ /* 0x000fe2000fffe03f */
[----:B------:R-:W-:Y:S01]  /*1860*/  UMOV UR53, 0x40000040 ;  /* 0x4000004000357882 */ /* 0x000fe20000000000 */
[----:B------:R-:W-:Y:S01]  /*1870*/  UMOV UR55, 0x40000040 ;  /* 0x4000004000377882 */ /* 0x000fe20000000000 */
[----:B------:R-:W-:Y:S02]  /*1880*/  UIADD3 UR48, UR8, 0x400, URZ ;  /* 0x0000040008307890 */ /* 0x000fe4000fffe03f */
[----:B------:R-:W-:Y:S01]  /*1890*/  UIADD3 UR50, UR22, 0x400, URZ ;  /* 0x0000040016327890 */ /* 0x000fe2000fffe03f */
[----:B------:R-:W-:Y:S01]  /*18a0*/  UMOV UR49, 0x40000040 ;  /* 0x4000004000317882 */ /* 0x000fe20000000000 */
[----:B------:R-:W-:Y:S01]  /*18b0*/  UMOV UR51, 0x40000040 ;  /* 0x4000004000337882 */ /* 0x000fe20000000000 */
[----:B------:R-:W-:Y:S02]  /*18c0*/  UIADD3 UR44, UR8, 0x402, URZ ;  /* 0x00000402082c7890 */ /* 0x000fe4000fffe03f */
[----:B------:R-:W-:Y:S01]  /*18d0*/  UIADD3 UR46, UR22, 0x402, URZ ;  /* 0x00000402162e7890 */ /* 0x000fe2000fffe03f */
[----:B------:R-:W-:Y:S01]  /*18e0*/  UMOV UR45, 0x40000040 ;  /* 0x40000040002d7882 */ /* 0x000fe20000000000 */
[----:B------:R-:W-:Y:S01]  /*18f0*/  UMOV UR47, 0x40000040 ;  /* 0x40000040002f7882 */ /* 0x000fe20000000000 */
[----:B------:R-:W-:-:S02]  /*1900*/  UIADD3 UR40, UR8, 0x406, URZ ;  /* 0x0000040608287890 */ /* 0x000fc4000fffe03f */
[----:B------:R-:W-:Y:S01]  /*1910*/  UIADD3 UR42, UR22, 0x406, URZ ;  /* 0x00000406162a7890 */ /* 0x000fe2000fffe03f */
[----:B------:R-:W-:Y:S01]  /*1920*/  UMOV UR41, 0x40000040 ;  /* 0x4000004000297882 */ /* 0x000fe20000000000 */
[----:B------:R-:W-:Y:S01]  /*1930*/  UMOV UR43, 0x40000040 ;  /* 0x40000040002b7882 */ /* 0x000fe20000000000 */
[----:B------:R-:W-:Y:S01]  /*1940*/  ULDC UR9, c[0x0][0x604] ;  /* 0x0001810000097ab9 */ /* 0x000fe20000000800 */
        /* <DEDUP_REMOVED lines=9> */
[----:B------:R-:W-:-:S02]  /*19e0*/  WARPGROUP.DEPBAR.LE gsb0, 0x0 ;  /* 0x00008000000079c5 */ /* 0x000fc40000010000 */
[----:B------:R-:W-:-:S06]  /*19f0*/  WARPGROUP.ARRIVE ;  /* 0x00000000000079c5 */ /* 0x000fcc0000000000 */
[----:B------:R-:W-:Y:S01]  /*1a00*/  HGMMA.64x64x16.F32 R24, gdesc[UR4], R24, gsb0 ;  /* 0x00e00000041879f0 */ /* 0x000fe20008000818 */
[----:B------:R-:W-:Y:S02]  /*1a10*/  UIADD3 UR4, UR8, 0x4, URZ ;  /* 0x0000000408047890 */ /* 0x000fe4000fffe03f */
[----:B------:R-:W-:Y:S01]  /*1a20*/  UIADD3 UR6, UR22, 0x4, URZ ;  /* 0x0000000416067890 */ /* 0x000fe2000fffe03f */
[----:B------:R-:W-:Y:S01]  /*1a30*/  UMOV UR5, UR11 ;  /* 0x0000000b00057c82 */ /* 0x000fe20008000000 */
[----:B------:R-:W-:Y:S01]  /*1a40*/  UMOV UR7, 0x40000040 ;  /* 0x4000004000077882 */ /* 0x000fe20000000000 */
[----:B------:R-:W-:Y:S02]  /*1a50*/  UMOV UR11, 0x40000040 ;  /* 0x40000040000b7882 */ /* 0x000fe40000000000 */
[----:B------:R-:W-:Y:S01]  /*1a60*/  UMOV UR10, UR4 ;  /* 0x00000004000a7c82 */ /* 0x000fe20008000000 */
[----:B------:R-:W-:Y:S01]  /*1a70*/  MOV R159, UR11 ;  /* 0x0000000b009f7c02 */ /* 0x000fe20008000f00 */
[----:B------:R-:W-:Y:S01]  /*1a80*/  UMOV UR4, UR10 ;  /* 0x0000000a00047c82 */ /* 0x000fe20008000000 */
[----:B------:R-:W-:Y:S01]  /*1a90*/  MOV R156, UR10 ;  /* 0x0000000a009c7c02 */ /* 0x000fe20008000f00 */
        /* <DEDUP_REMOVED lines=31> */
[----:B------:R-:W-:Y:S02]  /*1c90*/  ULDC UR11, c[0x0][0x604] ;  /* 0x00018100000b7ab9 */ /* 0x000fe40000000800 */
[----:B------:R-:W-:Y:S02]  /*1ca0*/  UMOV UR10, UR4 ;  /* 0x00000004000a7c82 */ /* 0x000fe40008000000 */
[----:B------:R-:W-:Y:S01]  /*1cb0*/  UMOV UR4, UR10 ;  /* 0x0000000a00047c82 */ /* 0x000fe20008000000 */
[----:B------:R-:W-:Y:S01]  /*1cc0*/  IMAD.U32 R162, RZ, RZ, UR10 ;  /* 0x0000000affa27e24 */ /* 0x000fe2000f8e00ff */
[----:B------:R-:W-:Y:S01]  /*1cd0*/  ULDC UR10, c[0x0][0x604] ;  /* 0x00018100000a7ab9 */ /* 0x000fe20000000800 */
[----:B------:R-:W-:-:S02]  /*1ce0*/  WARPGROUP.DEPBAR.LE gsb0, 0x0 ;  /* 0x00008000000079c5 */ /* 0x000fc40000010000 */
[----:B------:R-:W-:-:S06]  /*1cf0*/  WARPGROUP.ARRIVE ;  /* 0x00000000000079c5 */ /* 0x000fcc0000000000 */
[----:B------:R-:W-:Y:S01]  /*1d00*/  HGMMA.64x64x16.F32 R24, gdesc[UR4], R24, gsb0 ;  /* 0x00e00000041879f0 */ /* 0x000fe20008000818 */
[----:B------:R-:W-:Y:S02]  /*1d10*/  UIADD3 UR4, UR8, 0x404, URZ ;  /* 0x0000040408047890 */ /* 0x000fe4000fffe03f */
[----:B------:R-:W-:Y:S01]  /*1d20*/  UIADD3 UR6, UR22, 0x404, URZ ;  /* 0x0000040416067890 */ /* 0x000fe2000fffe03f */
[----:B------:R-:W-:Y:S01]  /*1d30*/  UMOV UR5, 0x40000040 ;  /* 0x4000004000057882 */ /* 0x000fe20000000000 */
[----:B------:R-:W-:Y:S01]  /*1d40*/  UMOV UR7, 0x40000040 ;  /* 0x4000004000077882 */ /* 0x000fe20000000000 */
[----:B------:R-:W-:Y:S01]  /*1d50*/  ULDC UR8, c[0x0][0x604] ;  /* 0x0001810000087ab9 */ /* 0x000fe20000000800 */
[----:B------:R-:W-:Y:S02]  /*1d60*/  WARPGROUP.DEPBAR.LE gsb0, 0x0 ;  /* 0x00008000000079c5 */ /* 0x000fe40000010000 */
[----:B------:R-:W-:-:S06]  /*1d70*/  WARPGROUP.ARRIVE ;  /* 0x00000000000079c5 */ /* 0x000fcc0000000000 */
[----:B------:R-:W-:Y:S03]  /*1d80*/  HGMMA.64x64x16.F32 R24, gdesc[UR56], R24, gsb0 ;  /* 0x00e00000381879f0 */ /* 0x000fe60008000818 */
        /* <DEDUP_REMOVED lines=11> */
[----:B------:R-:W-:Y:S01]  /*1e40*/  HGMMA.64x64x16.F32 R24, gdesc[UR4], R24, gsb0 ;  /* 0x00e00000041879f0 */ /* 0x000fe20008000818 */
[----:B------:R-:W-:Y:S01]  /*1e50*/  ULDC UR6, c[0x0][0x604] ;  /* 0x0001810000067ab9 */ /* 0x000fe20000000800 */
[----:B------:R-:W-:Y:S01]  /*1e60*/  ULDC UR7, c[0x0][0x604] ;  /* 0x0001810000077ab9 */ /* 0x000fe20000000800 */
[----:B------:R-:W-:Y:S02]  /*1e70*/  WARPGROUP.DEPBAR.LE gsb0, 0x0 ;  /* 0x00008000000079c5 */ /* 0x000fe40000010000 */
[----:B------:R-:W-:-:S06]  /*1e80*/  WARPGROUP.ARRIVE ;  /* 0x00000000000079c5 */ /* 0x000fcc0000000000 */
[----:B------:R-:W-:Y:S03]  /*1e90*/  HGMMA.64x64x16.F32 R24, gdesc[UR40], R24, gsb0 ;  /* 0x00e00000281879f0 */ /* 0x000fe60008000818 */
[----:B------:R-:W-:Y:S02]  /*1ea0*/  WARPGROUP.DEPBAR.LE gsb0, 0x0 ;  /* 0x00008000000079c5 */ /* 0x000fe40000010000 */
[----:B------:R-:W-:Y:S01]  /*1eb0*/  FMNMX R3, R24, R25, !PT ;  /* 0x0000001918037209 */ /* 0x000fe20007800000 */
[----:B------:R-:W3:Y:S01]  /*1ec0*/  SYNCS.PHASECHK.TRANS64.TRYWAIT P6, [R16+URZ+0x1e008], R57 ;  /* 0x01e00839100075a7 */ /* 0x000ee200080c017f */
[----:B------:R-:W-:Y:S02]  /*1ed0*/  FMNMX R7, R26, R27, !PT ;  /* 0x0000001b1a077209 */ /* 0x000fe40007800000 */
[----:B------:R-:W-:Y:S02]  /*1ee0*/  FMNMX R10, R28, R3, !PT ;  /* 0x000000031c0a7209 */ /* 0x000fe40007800000 */
[----:B------:R-:W-:-:S02]  /*1ef0*/  FMNMX R12, R30, R7, !PT ;  /* 0x000000071e0c7209 */ /* 0x000fc40007800000 */
[----:B------:R-:W-:Y:S02]  /*1f00*/  FMNMX R3, R29, R10, !PT ;  /* 0x0000000a1d037209 */ /* 0x000fe40007800000 */
[----:B------:R-:W-:Y:S02]  /*1f10*/  FMNMX R7, R31, R12, !PT ;  /* 0x0000000c1f077209 */ /* 0x000fe40007800000 */
[----:B------:R-:W-:Y:S02]  /*1f20*/  FMNMX R10, R32, R3, !PT ;  /* 0x00000003200a7209 */ /* 0x000fe40007800000 */
        /* <DEDUP_REMOVED lines=22> */
[----:B------:R-:W-:-:S03]  /*2090*/  FMNMX R12, R55, R12, !PT ;  /* 0x0000000c370c7209 */ /* 0x000fc60007800000 */
[----:B------:R-:W4:Y:S04]  /*20a0*/  SHFL.BFLY PT, R3, R10, 0x1, 0x1f ;  /* 0x0c201f000a037f89 */ /* 0x000f2800000e0000 */
[----:B------:R-:W5:Y:S01]  /*20b0*/  SHFL.BFLY PT, R7, R12, 0x1, 0x1f ;  /* 0x0c201f000c077f89 */ /* 0x000f6200000e0000 */
[----:B----4-:R-:W-:Y:S02]  /*20c0*/  FMNMX R9, R10, R3, !PT ;  /* 0x000000030a097209 */ /* 0x010fe40007800000 */
[----:B-----5:R-:W-:-:S03]  /*20d0*/  FMNMX R11, R12, R7, !PT ;  /* 0x000000070c0b7209 */ /* 0x020fc60007800000 */
[----:B------:R-:W4:Y:S04]  /*20e0*/  SHFL.BFLY PT, R14, R9, 0x2, 0x1f ;  /* 0x0c401f00090e7f89 */ /* 0x000f2800000e0000 */
[----:B------:R-:W5:Y:S01]  /*20f0*/  SHFL.BFLY PT, R20, R11, 0x2, 0x1f ;  /* 0x0c401f000b147f89 */ /* 0x000f6200000e0000 */
[----:B----4-:R-:W-:-:S04]  /*2100*/  FMNMX R7, R9, R14, !PT ;  /* 0x0000000e09077209 */ /* 0x010fc80007800000 */
[----:B------:R-:W-:Y:S02]  /*2110*/  FSETP.NEU.AND P1, PT, R7, -INF , PT ;  /* 0xff8000000700780b */ /* 0x000fe40003f2d000 */
[----:B-----5:R-:W-:Y:S02]  /*2120*/  FMNMX R3, R11, R20, !PT ;  /* 0x000000140b037209 */ /* 0x020fe40007800000 */
[----:B------:R-:W-:Y:S02]  /*2130*/  FSEL R9, R7, RZ, P1 ;  /* 0x000000ff07097208 */ /* 0x000fe40000800000 */
[----:B------:R-:W-:-:S03]  /*2140*/  FSETP.NEU.AND P1, PT, R3, -INF , PT ;  /* 0xff8000000300780b */ /* 0x000fc60003f2d000 */
[----:B------:R-:W-:Y:S01]  /*2150*/  FMUL R9, R9, UR6 ;  /* 0x0000000609097c20 */ /* 0x000fe20008400000 */
[----:B------:R-:W-:Y:S01]  /*2160*/  ULDC UR6, c[0x0][0x604] ;  /* 0x0001810000067ab9 */ /* 0x000fe20000000800 */
[----:B------:R-:W-:Y:S02]  /*2170*/  FSEL R10, R3, RZ, P1 ;  /* 0x000000ff030a7208 */ /* 0x000fe40000800000 */
[--C-:B------:R-:W-:Y:S01]  /*2180*/  FFMA R24, R24, UR7, -R9.reuse ;  /* 0x0000000718187c23 */ /* 0x100fe20008000809 */
[--C-:B------:R-:W-:Y:S01]  /*2190*/  FFMA R25, R25, UR8, -R9.reuse ;  /* 0x0000000819197c23 */ /* 0x100fe20008000809 */
[--C-:B------:R-:W-:Y:S01]  /*21a0*/  FFMA R126, R48, UR6, -R9.reuse ;  /* 0x00000006307e7c23 */ /* 0x100fe20008000809 */
[----:B------:R-:W-:Y:S01]  /*21b0*/  ULDC UR7, c[0x0][0x604] ;  /* 0x0001810000077ab9 */ /* 0x000fe20000000800 */
[----:B------:R-:W-:Y:S01]  /*21c0*/  ULDC UR6, c[0x0][0x604] ;  /* 0x0001810000067ab9 */ /* 0x000fe20000000800 */
[----:B------:R-:W-:Y:S01]  /*21d0*/  FSETP.GEU.AND P4, PT, R24, -126, PT ;  /* 0xc2fc00001800780b */ /* 0x000fe20003f8e000 */
[--C-:B------:R-:W-:Y:S01]  /*21e0*/  FFMA R28, R28, UR9, -R9.reuse ;  /* 0x000000091c1c7c23 */ /* 0x100fe20008000809 */
[----:B------:R-:W-:Y:S01]  /*21f0*/  FSETP.GEU.AND P5, PT, R25, -126, PT ;  /* 0xc2fc00001900780b */ /* 0x000fe20003fae000 */
[--C-:B------:R-:W-:Y:S01]  /*2200*/  FFMA R29, R29, UR10, -R9.reuse ;  /* 0x0000000a1d1d7c23 */ /* 0x100fe20008000809 */
        /* <DEDUP_REMOVED lines=9> */
[----:B------:R-:W-:Y:S01]  /*22a0*/  @!P4 FMUL R24, R24, 0.5 ;  /* 0x3f0000001818c820 */ /* 0x000fe20000400000 */
[--C-:B------:R-:W-:Y:S01]  /*22b0*/  FFMA R128, R52, UR21, -R9.reuse ;  /* 0x0000001534807c23 */ /* 0x100fe20008000809 */
[----:B------:R-:W-:Y:S01]  /*22c0*/  @!P5 FMUL R25, R25, 0.5 ;  /* 0x3f0000001919d820 */ /* 0x000fe20000400000 */
[----:B------:R-:W-:Y:S01]  /*22d0*/  FFMA R129, R53, UR7, -R9 ;  /* 0x0000000735817c23 */ /* 0x000fe20008000809 */
[----:B------:R-:W-:Y:S01]  /*22e0*/  FMUL R22, R10, UR6 ;  /* 0x000000060a167c20 */ /* 0x000fe20008400000 */
[----:B------:R4:W5:Y:S01]  /*22f0*/  MUFU.EX2 R9, R24 ;  /* 0x0000001800097308 */ /* 0x0009620000000800 */
[----:B------:R-:W-:Y:S01]  /*2300*/  FSETP.GEU.AND P2, PT, R28, -126, PT ;  /* 0xc2fc00001c00780b */ /* 0x000fe20003f4e000 */
[----:B------:R-:W-:Y:S01]  /*2310*/  ULDC UR7, c[0x0][0x604] ;  /* 0x0001810000077ab9 */ /* 0x000fe20000000800 */
[----:B------:R-:W-:Y:S01]  /*2320*/  ULDC UR8, c[0x0][0x604] ;  /* 0x0001810000087ab9 */ /* 0x000fe20000000800 */
[--C-:B------:R-:W-:Y:S01]  /*2330*/  FFMA R26, R26, UR7, -R22.reuse ;  /* 0x000000071a1a7c23 */ /* 0x100fe20008000816 */
[----:B------:R-:W-:Y:S01]  /*2340*/  ULDC UR6, c[0x0][0x604] ;  /* 0x0001810000067ab9 */ /* 0x000fe20000000800 */
[----:B------:R-:W-:Y:S01]  /*2350*/  ULDC UR7, c[0x0][0x604] ;  /* 0x0001810000077ab9 */ /* 0x000fe20000000800 */
[--C-:B------:R-:W-:Y:S01]  /*2360*/  FFMA R27, R27, UR8, -R22.reuse ;  /* 0x000000081b1b7c23 */ /* 0x100fe20008000816 */
[----:B------:R-:W1:Y:S01]  /*2370*/  MUFU.EX2 R10, R25 ;  /* 0x00000019000a7308 */ /* 0x000e620000000800 */
[--C-:B------:R-:W-:Y:S01]  /*2380*/  FFMA R30, R30, UR6, -R22.reuse ;  /* 0x000000061e1e7c23 */ /* 0x100fe20008000816 */
[--C-:B------:R-:W-:Y:S01]  /*2390*/  FFMA R31, R31, UR7, -R22.reuse ;  /* 0x000000071f1f7c23 */ /* 0x100fe20008000816 */
[----:B----4-:R-:W-:Y:S01]  /*23a0*/  P2R R24, PR, RZ, 0x4 ;  /* 0x00000004ff187803 */ /* 0x010fe20000000000 */
[----:B------:R-:W-:Y:S01]  /*23b0*/  ULDC UR9, c[0x0][0x604] ;  /* 0x0001810000097ab9 */ /* 0x000fe20000000800 */
[----:B------:R-:W-:Y:S01]  /*23c0*/  FSETP.GEU.AND P1, PT, R29, -126, PT ;  /* 0xc2fc00001d00780b */ /* 0x000fe20003f2e000 */
[----:B------:R-:W-:Y:S01]  /*23d0*/  @!P2 FMUL R28, R28, 0.5 ;  /* 0x3f0000001c1ca820 */ /* 0x000fe20000400000 */
[----:B------:R-:W-:Y:S01]  /*23e0*/  FSETP.GEU.AND P2, PT, R26, -126, PT ;  /* 0xc2fc00001a00780b */ /* 0x000fe20003f4e000 */
[----:B------:R-:W-:Y:S01]  /*23f0*/  ULDC UR10, c[0x0][0x604] ;  /* 0x00018100000a7ab9 */ /* 0x000fe20000000800 */
[----:B-----5:R-:W-:Y:S01]  /*2400*/  @!P4 FMUL R9, R9, R9 ;  /* 0x000000090909c220 */ /* 0x020fe20000400000 */
[----:B------:R-:W-:Y:S01]  /*2410*/  FSETP.GEU.AND P3, PT, R27, -126, PT ;  /* 0xc2fc00001b00780b */ /* 0x000fe20003f6e000 */
[----:B------:R4:W2:Y:S01]  /*2420*/  MUFU.EX2 R11, R28 ;  /* 0x0000001c000b7308 */ /* 0x0008a20000000800 */
[----:B------:R-:W-:Y:S01]  /*2430*/  FSETP.GEU.AND P4, PT, R30, -126, PT ;  /* 0xc2fc00001e00780b */ /* 0x000fe20003f8e000 */
[----:B------:R-:W-:Y:S01]  /*2440*/  ULDC UR11, c[0x0][0x604] ;  /* 0x00018100000b7ab9 */ /* 0x000fe20000000800 */
[----:B------:R-:W-:Y:S01]  /*2450*/  ULDC UR8, c[0x0][0x604] ;  /* 0x0001810000087ab9 */ /* 0x000fe20000000800 */
[----:B------:R-:W-:Y:S01]  /*2460*/  ULDC UR12, c[0x0][0x604] ;  /* 0x00018100000c7ab9 */ /* 0x000fe20000000800 */
[----:B------:R-:W-:Y:S01]  /*2470*/  ULDC UR13, c[0x0][0x604] ;  /* 0x00018100000d7ab9 */ /* 0x000fe20000000800 */
[----:B-1----:R-:W-:Y:S01]  /*2480*/  @!P5 FMUL R10, R10, R10 ;  /* 0x0000000a0a0ad220 */ /* 0x002fe20000400000 */
[----:B------:R-:W-:Y:S01]  /*2490*/  FSETP.GEU.AND P5, PT, R31, -126, PT ;  /* 0xc2fc00001f00780b */ /* 0x000fe20003fae000 */
[----:B------:R-:W-:Y:S01]  /*24a0*/  @!P1 FMUL R29, R29, 0.5 ;  /* 0x3f0000001d1d9820 */ /* 0x000fe20000400000 */
[----:B------:R-:W-:Y:S01]  /*24b0*/  @!P2 FMUL R26, R26, 0.5 ;  /* 0x3f0000001a1aa820 */ /* 0x000fe20000400000 */
[----:B------:R-:W-:Y:S01]  /*24c0*/  ULDC UR14, c[0x0][0x604] ;  /* 0x00018100000e7ab9 */ /* 0x000fe20000000800 */
[----:B------:R-:W-:Y:S01]  /*24d0*/  ULDC UR6, c[0x0][0x604] ;  /* 0x0001810000067ab9 */ /* 0x000fe20000000800 */
[----:B------:R-:W-:Y:S01]  /*24e0*/  @!P3 FMUL R27, R27, 0.5 ;  /* 0x3f0000001b1bb820 */ /* 0x000fe20000400000 */
[----:B------:R4:W1:Y:S01]  /*24f0*/  MUFU.EX2 R12, R29 ;  /* 0x0000001d000c7308 */ /* 0x0008620000000800 */
[----:B------:R-:W-:Y:S01]  /*2500*/  @!P4 FMUL R30, R30, 0.5 ;  /* 0x3f0000001e1ec820 */ /* 0x000fe20000400000 */
[----:B------:R-:W-:Y:S01]  /*2510*/  ULDC UR16, c[0x0][0x604] ;  /* 0x0001810000107ab9 */ /* 0x000fe20000000800 */
[----:B------:R-:W-:Y:S01]  /*2520*/  ULDC UR17, c[0x0][0x604] ;  /* 0x0001810000117ab9 */ /* 0x000fe20000000800 */
[----:B------:R-:W-:Y:S01]  /*2530*/  ULDC UR7, c[0x0][0x604] ;  /* 0x0001810000077ab9 */ /* 0x000fe20000000800 */
[----:B------:R-:W-:Y:S01]  /*2540*/  ULDC UR18, c[0x0][0x604] ;  /* 0x0001810000127ab9 */ /* 0x000fe20000000800 */
[--C-:B------:R-:W-:Y:S01]  /*2550*/  FFMA R134, R34, UR9, -R22.reuse ;  /* 0x0000000922867c23 */ /* 0x100fe20008000816 */
[----:B------:R-:W-:Y:S01]  /*2560*/  @!P5 FMUL R31, R31, 0.5 ;  /* 0x3f0000001f1fd820 */ /* 0x000fe20000400000 */
[----:B------:R4:W1:Y:S01]  /*2570*/  MUFU.EX2 R130, R26 ;  /* 0x0000001a00827308 */ /* 0x0008620000000800 */
[--C-:B------:R-:W-:Y:S01]  /*2580*/  FFMA R136, R35, UR10, -R22.reuse ;  /* 0x0000000a23887c23 */ /* 0x100fe20008000816 */
[--C-:B------:R-:W-:Y:S01]  /*2590*/  FFMA R138, R38, UR11, -R22.reuse ;  /* 0x0000000b268a7c23 */ /* 0x100fe20008000816 */
[--C-:B------:R-:W-:Y:S01]  /*25a0*/  FFMA R140, R39, UR8, -R22.reuse ;  /* 0x00000008278c7c23 */ /* 0x100fe20008000816 */
[--C-:B------:R-:W-:Y:S01]  /*25b0*/  FFMA R141, R42, UR12, -R22.reuse ;  /* 0x0000000c2a8d7c23 */ /* 0x100fe20008000816 */
[--C-:B------:R-:W-:Y:S01]  /*25c0*/  FFMA R143, R43, UR13, -R22.reuse ;  /* 0x0000000d2b8f7c23 */ /* 0x100fe20008000816 */
[--C-:B------:R-:W-:Y:S01]  /*25d0*/  FFMA R144, R46, UR14, -R22.reuse ;  /* 0x0000000e2e907c23 */ /* 0x100fe20008000816 */
[--C-:B------:R-:W-:Y:S01]  /*25e0*/  FFMA R145, R47, UR6, -R22.reuse ;  /* 0x000000062f917c23 */ /* 0x100fe20008000816 */
[----:B------:R4:W1:Y:S01]  /*25f0*/  MUFU.EX2 R131, R27 ;  /* 0x0000001b00837308 */ /* 0x0008620000000800 */
[--C-:B------:R-:W-:Y:S01]  /*2600*/  FFMA R146, R50, UR16, -R22.reuse ;  /* 0x0000001032927c23 */ /* 0x100fe20008000816 */
[--C-:B------:R-:W-:Y:S01]  /*2610*/  FFMA R147, R51, UR17, -R22.reuse ;  /* 0x0000001133937c23 */ /* 0x100fe20008000816 */
[--C-:B------:R-:W-:Y:S01]  /*2620*/  FFMA R148, R54, UR7, -R22.reuse ;  /* 0x0000000736947c23 */ /* 0x100fe20008000816 */
[----:B------:R-:W-:-:S04]  /*2630*/  FFMA R149, R55, UR18, -R22 ;  /* 0x0000001237957c23 */ /* 0x000fc80008000816 */
[----:B------:R4:W1:Y:S08]  /*2640*/  MUFU.EX2 R132, R30 ;  /* 0x0000001e00847308 */ /* 0x0008700000000800 */
[----:B------:R4:W1:Y:S01]  /*2650*/  MUFU.EX2 R135, R31 ;  /* 0x0000001f00877308 */ /* 0x0008620000000800 */
[----:B--23--:R-:W-:Y:S05]  /*2660*/  @!P6 BRA `(.L_x_23) ;  /* 0x000000580028e947 */ /* 0x00cfea0003800000 */
.L_x_74:
[----:B------:R-:W-:Y:S01]  /*2670*/  ISETP.NE.AND P6, PT, R24, RZ, PT ;  /* 0x000000ff1800720c */ /* 0x000fe20003fc5270 */
[----:B-1----:R-:W-:Y:S01]  /*2680*/  @!P1 FMUL R12, R12, R12 ;  /* 0x0000000c0c0c9220 */ /* 0x002fe20000400000 */
[----:B------:R-:W-:Y:S01]  /*2690*/  @!P2 FMUL R130, R130, R130 ;  /* 0x000000828282a220 */ /* 0x000fe20000400000 */
[----:B------:R-:W-:Y:S01]  /*26a0*/  @!P3 FMUL R131, R131, R131 ;  /* 0x000000838383b220 */ /* 0x000fe20000400000 */
[----:B------:R-:W-:Y:S01]  /*26b0*/  @!P4 FMUL R132, R132, R132 ;  /* 0x000000848484c220 */ /* 0x000fe20000400000 */
[----:B------:R-:W-:Y:S01]  /*26c0*/  @!P5 FMUL R135, R135, R135 ;  /* 0x000000878787d220 */ /* 0x000fe20000400000 */
[----:B------:R-:W-:Y:S01]  /*26d0*/  ULOP3.LUT UR15, UR15, 0x2000000, URZ, 0xfc, !UPT ;  /* 0x020000000f0f7892 */ /* 0x000fe2000f8efc3f */
[----:B------:R-:W-:Y:S01]  /*26e0*/  F2FP.F16.F32.PACK_AB R120, R10, R9 ;  /* 0x000000090a78723e */ /* 0x000fe200000000ff */
[----:B------:R-:W-:Y:S01]  /*26f0*/  UMOV UR7, 0x40000040 ;  /* 0x4000004000077882 */ /* 0x000fe20000000000 */
[----:B------:R-:W-:Y:S01]  /*2700*/  F2FP.F16.F32.PACK_AB R121, R131, R130 ;  /* 0x000000828379723e */ /* 0x000fe200000000ff */
[----:B------:R-:W-:Y:S01]  /*2710*/  UIADD3 UR6, UR15, 0x600, URZ ;  /* 0x000006000f067890 */ /* 0x000fe2000fffe03f */
[----:B------:R-:W-:-:S02]  /*2720*/  F2FP.F16.F32.PACK_AB R123, R135, R132 ;  /* 0x00000084877b723e */ /* 0x000fc400000000ff */
[----:B------:R-:W-:Y:S01]  /*2730*/  @!P6 FMUL R11, R11, R11 ;  /* 0x0000000b0b0be220 */ /* 0x000fe20000400000 */
[----:B------:R-:W-:Y:S02]  /*2740*/  FSETP.GEU.AND P6, PT, R13, -126, PT ;  /* 0xc2fc00000d00780b */ /* 0x000fe40003fce000 */
[----:B------:R-:W-:Y:S02]  /*2750*/  FSETP.GEU.AND P1, PT, R14, -126, PT ;  /* 0xc2fc00000e00780b */ /* 0x000fe40003f2e000 */
[----:B------:R-:W-:Y:S02]  /*2760*/  F2FP.F16.F32.PACK_AB R122, R12, R11 ;  /* 0x0000000b0c7a723e */ /* 0x000fe400000000ff */
[----:B------:R-:W-:Y:S02]  /*2770*/  FSETP.GEU.AND P2, PT, R15, -126, PT ;  /* 0xc2fc00000f00780b */ /* 0x000fe40003f4e000 */
[----:B--2-4-:R-:W-:Y:S01]  /*2780*/  WARPGROUP.ARRIVE ;  /* 0x00000000000079c5 */ /* 0x014fe20000000000 */
[----:B------:R-:W-:-:S02]  /*2790*/  FSETP.GEU.AND P3, PT, R20, -126, PT ;  /* 0xc2fc00001400780b */ /* 0x000fc40003f6e000 */
[----:B------:R-:W-:Y:S02]  /*27a0*/  FSETP.GEU.AND P4, PT, R134, -126, PT ;  /* 0xc2fc00008600780b */ /* 0x000fe40003f8e000 */
[----:B------:R-:W-:Y:S01]  /*27b0*/  @!P6 FMUL R13, R13, 0.5 ;  /* 0x3f0000000d0de820 */ /* 0x000fe20000400000 */
[----:B------:R-:W-:Y:S01]  /*27c0*/  HGMMA.64x192x16.F32 R24, R120, gdesc[UR4].tnspB, RZ, !UPT, gsb0 ;  /* 0x42e0000478187df0 */ /* 0x000fe2000c0008ff */
[----:B------:R-:W-:Y:S01]  /*27d0*/  @!P1 FMUL R14, R14, 0.5 ;  /* 0x3f0000000e0e9820 */ /* 0x000fe20000400000 */
[----:B------:R-:W-:Y:S01]  /*27e0*/  FSETP.GEU.AND P5, PT, R136, -126, PT ;  /* 0xc2fc00008800780b */ /* 0x000fe20003fae000 */
[----:B------:R-:W-:Y:S02]  /*27f0*/  UIADD3 UR6, UR15, 0x680, URZ ;  /* 0x000006800f067890 */ /* 0x000fe4000fffe03f */
[----:B------:R-:W1:Y:S01]  /*2800*/  MUFU.EX2 R13, R13 ;  /* 0x0000000d000d7308 */ /* 0x000e620000000800 */
[----:B------:R-:W-:Y:S01]  /*2810*/  @!P2 FMUL R15, R15, 0.5 ;  /* 0x3f0000000f0fa820 */ /* 0x000fe20000400000 */
[----:B------:R-:W-:Y:S01]  /*2820*/  UMOV UR7, 0x40000040 ;  /* 0x4000004000077882 */ /* 0x000fe20000000000 */
[----:B------:R-:W-:-:S02]  /*2830*/  @!P3 FMUL R20, R20, 0.5 ;  /* 0x3f0000001414b820 */ /* 0x000fc40000400000 */
[----:B------:R-:W-:-:S03]  /*2840*/  @!P4 FMUL R134, R134, 0.5 ;  /* 0x3f0000008686c820 */ /* 0x000fc60000400000 */
[----:B------:R-:W2:Y:S02]  /*2850*/  MUFU.EX2 R14, R14 ;  /* 0x0000000e000e7308 */ /* 0x000ea40000000800 */
[----:B------:R-:W-:-:S06]  /*2860*/  @!P5 FMUL R136, R136, 0.5 ;  /* 0x3f0000008888d820 */ /* 0x000fcc0000400000 */
[----:B------:R-:W3:Y:S01]  /*2870*/  MUFU.EX2 R15, R15 ;  /* 0x0000000f000f7308 */ /* 0x000ee20000000800 */
[----:B-1----:R-:W-:Y:S01]  /*2880*/  @!P6 FMUL R13, R13, R13 ;  /* 0x0000000d0d0de220 */ /* 0x002fe20000400000 */
[----:B------:R-:W-:-:S06]  /*2890*/  FSETP.GEU.AND P6, PT, R138, -126, PT ;  /* 0xc2fc00008a00780b */ /* 0x000fcc0003fce000 */
[----:B------:R-:W1:Y:S01]  /*28a0*/  MUFU.EX2 R20, R20 ;  /* 0x0000001400147308 */ /* 0x000e620000000800 */
[----:B--2---:R-:W-:Y:S01]  /*28b0*/  @!P1 FMUL R14, R14, R14 ;  /* 0x0000000e0e0e9220 */ /* 0x004fe20000400000 */
[----:B------:R-:W-:-:S05]  /*28c0*/  FSETP.GEU.AND P1, PT, R140, -126, PT ;  /* 0xc2fc00008c00780b */ /* 0x000fca0003f2e000 */
[----:B------:R-:W-:Y:S01]  /*28d0*/  @!P6 FMUL R138, R138, 0.5 ;  /* 0x3f0000008a8ae820 */ /* 0x000fe20000400000 */
[----:B------:R-:W2:Y:S01]  /*28e0*/  MUFU.EX2 R134, R134 ;  /* 0x0000008600867308 */ /* 0x000ea20000000800 */
[----:B---3--:R-:W-:Y:S01]  /*28f0*/  @!P2 FMUL R15, R15, R15 ;  /* 0x0000000f0f0fa220 */ /* 0x008fe20000400000 */
[----:B------:R-:W-:-:S05]  /*2900*/  FSETP.GEU.AND P2, PT, R124, -126, PT ;  /* 0xc2fc00007c00780b */ /* 0x000fca0003f4e000 */
[----:B------:R-:W-:Y:S01]  /*2910*/  @!P1 FMUL R140, R140, 0.5 ;  /* 0x3f0000008c8c9820 */ /* 0x000fe20000400000 */
[----:B------:R-:W3:Y:S01]  /*2920*/  MUFU.EX2 R137, R136 ;  /* 0x0000008800897308 */ /* 0x000ee20000000800 */
[----:B-1----:R-:W-:Y:S01]  /*2930*/  @!P3 FMUL R20, R20, R20 ;  /* 0x000000141414b220 */ /* 0x002fe20000400000 */
[----:B------:R-:W-:-:S05]  /*2940*/  FSETP.GEU.AND P3, PT, R125, -126, PT ;  /* 0xc2fc00007d00780b */ /* 0x000fca0003f6e000 */
[----:B------:R-:W-:Y:S01]  /*2950*/  @!P2 FMUL R124, R124, 0.5 ;  /* 0x3f0000007c7ca820 */ /* 0x000fe20000400000 */
        /* <DEDUP_REMOVED lines=18> */
[----:B------:R-:W-:-:S03]  /*2a80*/  FSETP.GEU.AND P2, PT, R128, -126, PT ;  /* 0xc2fc00008000780b */ /* 0x000fc60003f4e000 */
[----:B------:R-:W-:Y:S02]  /*2a90*/  FADD R11, R11, R124 ;  /* 0x0000007c0b0b7221 */ /* 0x000fe40000000000 */
[----:B------:R-:W-:Y:S01]  /*2aa0*/  @!P1 FMUL R23, R23, 0.5 ;  /* 0x3f00000017179820 */ /* 0x000fe20000400000 */
[----:B------:R-:W3:Y:S01]  /*2ab0*/  MUFU.EX2 R22, R21 ;  /* 0x0000001500167308 */ /* 0x000ee20000000800 */
[----:B-1----:R-:W-:Y:S01]  /*2ac0*/  @!P3 FMUL R125, R125, R125 ;  /* 0x0000007d7d7db220 */ /* 0x002fe20000400000 */
[----:B------:R-:W-:-:S03]  /*2ad0*/  FSETP.GEU.AND P3, PT, R129, -126, PT ;  /* 0xc2fc00008100780b */ /* 0x000fc60003f6e000 */
[----:B------:R-:W-:Y:S02]  /*2ae0*/  FADD R12, R12, R125 ;  /* 0x0000007d0c0c7221 */ /* 0x000fe40000000000 */
[----:B------:R-:W-:Y:S01]  /*2af0*/  @!P2 FMUL R128, R128, 0.5 ;  /* 0x3f0000008080a820 */ /* 0x000fe20000400000 */
[----:B------:R-:W1:Y:S01]  /*2b00*/  MUFU.EX2 R23, R23 ;  /* 0x0000001700177308 */ /* 0x000e620000000800 */
[----:B--2---:R-:W-:Y:S01]  /*2b10*/  @!P4 FMUL R141, R141, R141 ;  /* 0x0000008d8d8dc220 */ /* 0x004fe20000400000 */
[----:B------:R-:W-:-:S03]  /*2b20*/  FSETP.GEU.AND P4, PT, R146, -126, PT ;  /* 0xc2fc00009200780b */ /* 0x000fc60003f8e000 */
[----:B------:R-:W-:Y:S02]  /*2b30*/  FADD R130, R130, R141 ;  /* 0x0000008d82827221 */ /* 0x000fe40000000000 */
[----:B------:R-:W-:Y:S01]  /*2b40*/  @!P3 FMUL R129, R129, 0.5 ;  /* 0x3f0000008181b820 */ /* 0x000fe20000400000 */
[----:B------:R-:W2:Y:S01]  /*2b50*/  MUFU.EX2 R136, R143 ;  /* 0x0000008f00887308 */ /* 0x000ea20000000800 */
[----:B---3--:R-:W-:Y:S01]  /*2b60*/  @!P6 FMUL R22, R22, R22 ;  /* 0x000000161616e220 */ /* 0x008fe20000400000 */
[----:B------:R-:W-:-:S05]  /*2b70*/  FSETP.GEU.AND P6, PT, R144, -126, PT ;  /* 0xc2fc00009000780b */ /* 0x000fca0003fce000 */
        /* <DEDUP_REMOVED lines=12> */
[----:B---3--:R-:W-:-:S06]  /*2c40*/  @!P2 FMUL R128, R128, R128 ;  /* 0x000000808080a220 */ /* 0x008fcc0000400000 */
[----:B------:R-:W-:Y:S01]  /*2c50*/  @!P5 FMUL R147, R147, 0.5 ;  /* 0x3f0000009393d820 */ /* 0x000fe20000400000 */
[----:B------:R-:W3:Y:S01]  /*2c60*/  MUFU.EX2 R138, R145 ;  /* 0x00000091008a7308 */ /* 0x000ee20000000800 */
[----:B-1----:R-:W-:-:S07]  /*2c70*/  @!P3 FMUL R129, R129, R129 ;  /* 0x000000818181b220 */ /* 0x002fce0000400000 */
[----:B------:R-:W1:Y:S01]  /*2c80*/  MUFU.EX2 R143, R146 ;  /* 0x00000092008f7308 */ /* 0x000e620000000800 */
[----:B--2---:R-:W-:Y:S01]  /*2c90*/  @!P6 FMUL R21, R21, R21 ;  /* 0x000000151515e220 */ /* 0x004fe20000400000 */
[----:B------:R-:W-:-:S06]  /*2ca0*/  FSETP.GEU.AND P6, PT, R126, -126, PT ;  /* 0xc2fc00007e00780b */ /* 0x000fcc0003fce000 */
[----:B------:R-:W2:Y:S01]  /*2cb0*/  MUFU.EX2 R140, R147 ;  /* 0x00000093008c7308 */ /* 0x000ea20000000800 */
[----:B---3--:R-:W-:Y:S01]  /*2cc0*/  @!P1 FMUL R138, R138, R138 ;  /* 0x0000008a8a8a9220 */ /* 0x008fe20000400000 */
[----:B------:R-:W-:-:S03]  /*2cd0*/  FSETP.GEU.AND P1, PT, R127, -126, PT ;  /* 0xc2fc00007f00780b */ /* 0x000fc60003f2e000 */
[----:B------:R-:W-:Y:S02]  /*2ce0*/  FADD R135, R135, R138 ;  /* 0x0000008a87877221 */ /* 0x000fe40000000000 */
[----:B------:R-:W-:Y:S01]  /*2cf0*/  @!P6 FMUL R126, R126, 0.5 ;  /* 0x3f0000007e7ee820 */ /* 0x000fe20000400000 */
[----:B-1----:R-:W-:-:S05]  /*2d00*/  @!P4 FMUL R143, R143, R143 ;  /* 0x0000008f8f8fc220 */ /* 0x002fca0000400000 */
[----:B------:R-:W1:Y:S02]  /*2d10*/  MUFU.EX2 R126, R126 ;  /* 0x0000007e007e7308 */ /* 0x000e640000000800 */
[----:B------:R-:W-:Y:S01]  /*2d20*/  @!P1 FMUL R127, R127, 0.5 ;  /* 0x3f0000007f7f9820 */ /* 0x000fe20000400000 */
[----:B--2---:R-:W-:-:S05]  /*2d30*/  @!P5 FMUL R140, R140, R140 ;  /* 0x0000008c8c8cd220 */ /* 0x004fca0000400000 */
[----:B------:R-:W2:Y:S01]  /*2d40*/  MUFU.EX2 R127, R127 ;  /* 0x0000007f007f7308 */ /* 0x000ea20000000800 */
[----:B-1----:R-:W-:Y:S01]  /*2d50*/  @!P6 FMUL R126, R126, R126 ;  /* 0x0000007e7e7ee220 */ /* 0x002fe20000400000 */
[----:B------:R-:W-:Y:S01]  /*2d60*/  FSETP.GEU.AND P6, PT, R148, -126, PT ;  /* 0xc2fc00009400780b */ /* 0x000fe20003fce000 */
[----:B--2---:R-:W-:Y:S01]  /*2d70*/  @!P1 FMUL R127, R127, R127 ;  /* 0x0000007f7f7f9220 */ /* 0x004fe20000400000 */
[----:B------:R-:W-:-:S11]  /*2d80*/  FSETP.GEU.AND P1, PT, R149, -126, PT ;  /* 0xc2fc00009500780b */ /* 0x000fd60003f2e000 */
[----:B------:R-:W-:-:S04]  /*2d90*/  @!P6 FMUL R148, R148, 0.5 ;  /* 0x3f0000009494e820 */ /* 0x000fc80000400000 */
[----:B------:R-:W1:Y:S01]  /*2da0*/  MUFU.EX2 R144, R148 ;  /* 0x0000009400907308 */ /* 0x000e620000000800 */
[----:B------:R-:W-:Y:S02]  /*2db0*/  WARPGROUP.DEPBAR.LE gsb0, 0x0 ;  /* 0x00008000000079c5 */ /* 0x000fe40000010000 */
[----:B------:R-:W-:Y:S01]  /*2dc0*/  F2FP.F16.F32.PACK_AB R120, R14, R13 ;  /* 0x0000000d0e78723e */ /* 0x000fe200000000ff */
[----:B------:R-:W-:Y:S01]  /*2dd0*/  @!P1 FMUL R149, R149, 0.5 ;  /* 0x3f00000095959820 */ /* 0x000fe20000400000 */
[----:B------:R-:W-:Y:S01]  /*2de0*/  F2FP.F16.F32.PACK_AB R122, R20, R15 ;  /* 0x0000000f147a723e */ /* 0x000fe200000000ff */
[----:B------:R-:W-:Y:S01]  /*2df0*/  FADD R13, R13, R126 ;  /* 0x0000007e0d0d7221 */ /* 0x000fe20000000000 */
[----:B------:R-:W-:Y:S01]  /*2e00*/  F2FP.F16.F32.PACK_AB R121, R137, R134 ;  /* 0x000000868979723e */ /* 0x000fe200000000ff */
[----:B------:R-:W2:Y:S01]  /*2e10*/  MUFU.EX2 R145, R149 ;  /* 0x0000009500917308 */ /* 0x000ea20000000800 */
[----:B------:R-:W-:-:S04]  /*2e20*/  F2FP.F16.F32.PACK_AB R123, R142, R139 ;  /* 0x0000008b8e7b723e */ /* 0x000fc800000000ff */
[----:B------:R-:W-:Y:S01]  /*2e30*/  WARPGROUP.ARRIVE ;  /* 0x00000000000079c5 */ /* 0x000fe20000000000 */
[----:B-1----:R-:W-:-:S05]  /*2e40*/  @!P6 FMUL R144, R144, R144 ;  /* 0x000000909090e220 */ /* 0x002fca0000400000 */
[----:B------:R-:W-:Y:S01]  /*2e50*/  HGMMA.64x192x16.F32 R24, R120, gdesc[UR4].tnspB, R24, gsb0 ;  /* 0x42e0000478187df0 */ /* 0x000fe20008000818 */
[----:B------:R-:W-:Y:S01]  /*2e60*/  UIADD3 UR6, UR15, 0x700, URZ ;  /* 0x000007000f067890 */ /* 0x000fe2000fffe03f */
[----:B------:R-:W-:Y:S01]  /*2e70*/  UMOV UR7, 0x40000040 ;  /* 0x4000004000077882 */ /* 0x000fe20000000000 */
[----:B--2---:R-:W-:Y:S01]  /*2e80*/  @!P1 FMUL R145, R145, R145 ;  /* 0x0000009191919220 */ /* 0x004fe20000400000 */
[----:B------:R-:W-:-:S03]  /*2e90*/  ISETP.GE.AND P1, PT, R133, 0x41, PT ;  /* 0x000000418500780c */ /* 0x000fc60003f26270 */
[----:B------:R-:W-:-:S04]  /*2ea0*/  FADD R142, R142, R145 ;  /* 0x000000918e8e7221 */ /* 0x000fc80000000000 */
[----:B------:R-:W-:Y:S01]  /*2eb0*/  FADD R142, R135, R142 ;  /* 0x0000008e878e7221 */ /* 0x000fe20000000000 */
[----:B------:R-:W-:Y:S02]  /*2ec0*/  WARPGROUP.DEPBAR.LE gsb0, 0x0 ;  /* 0x00008000000079c5 */ /* 0x000fe40000010000 */
[----:B------:R-:W-:Y:S01]  /*2ed0*/  F2FP.F16.F32.PACK_AB R120, R23, R22 ;  /* 0x000000161778723e */ /* 0x000fe200000000ff */
[----:B------:R-:W-:Y:S01]  /*2ee0*/  FADD R22, R9, R22 ;  /* 0x0000001609167221 */ /* 0x000fe20000000000 */
[----:B------:R-:W-:Y:S02]  /*2ef0*/  F2FP.F16.F32.PACK_AB R122, R125, R124 ;  /* 0x0000007c7d7a723e */ /* 0x000fe400000000ff */
[----:B------:R-:W-:Y:S01]  /*2f00*/  F2FP.F16.F32.PACK_AB R121, R136, R141 ;  /* 0x0000008d8879723e */ /* 0x000fe200000000ff */
[----:B------:R-:W-:Y:S01]  /*2f10*/  FADD R13, R22, R13 ;  /* 0x0000000d160d7221 */ /* 0x000fe20000000000 */
[----:B------:R-:W-:Y:S01]  /*2f20*/  F2FP.F16.F32.PACK_AB R123, R138, R21 ;  /* 0x000000158a7b723e */ /* 0x000fe200000000ff */
[----:B------:R-:W-:Y:S01]  /*2f30*/  FADD R21, R132, R21 ;  /* 0x0000001584157221 */ /* 0x000fe20000000000 */
[----:B------:R-:W-:-:S02]  /*2f40*/  IADD3 R9, R16, 0x1e020, RZ ;  /* 0x0001e02010097810 */ /* 0x000fc40007ffe0ff */
[----:B------:R-:W-:-:S06]  /*2f50*/  WARPGROUP.ARRIVE ;  /* 0x00000000000079c5 */ /* 0x000fcc0000000000 */
[----:B------:R-:W-:Y:S01]  /*2f60*/  HGMMA.64x192x16.F32 R24, R120, gdesc[UR4].tnspB, R24, gsb0 ;  /* 0x42e0000478187df0 */ /* 0x000fe20008000818 */
[----:B------:R-:W-:Y:S01]  /*2f70*/  UIADD3 UR6, UR15, 0x780, URZ ;  /* 0x000007800f067890 */ /* 0x000fe2000fffe03f */
[----:B------:R-:W-:Y:S01]  /*2f80*/  UMOV UR7, 0x40000040 ;  /* 0x4000004000077882 */ /* 0x000fe20000000000 */
[----:B------:R-:W-:Y:S02]  /*2f90*/  WARPGROUP.DEPBAR.LE gsb0, 0x0 ;  /* 0x00008000000079c5 */ /* 0x000fe40000010000 */
[----:B------:R-:W-:Y:S01]  /*2fa0*/  F2FP.F16.F32.PACK_AB R120, R127, R126 ;  /* 0x0000007e7f78723e */ /* 0x000fe200000000ff */
[----:B------:R-:W-:Y:S01]  /*2fb0*/  FADD R127, R14, R127 ;  /* 0x0000007f0e7f7221 */ /* 0x000fe20000000000 */
[----:B------:R-:W-:Y:S01]  /*2fc0*/  F2FP.F16.F32.PACK_AB R122, R129, R128 ;  /* 0x00000080817a723e */ /* 0x000fe200000000ff */
[----:B------:R-:W-:Y:S01]  /*2fd0*/  FADD R128, R15, R128 ;  /* 0x000000800f807221 */ /* 0x000fe20000000000 */
[----:B------:R-:W-:Y:S01]  /*2fe0*/  F2FP.F16.F32.PACK_AB R121, R140, R143 ;  /* 0x0000008f8c79723e */ /* 0x000fe200000000ff */
[----:B------:R-:W-:Y:S01]  /*2ff0*/  FADD R129, R20, R129 ;  /* 0x0000008114817221 */ /* 0x000fe20000000000 */
[----:B------:R-:W-:Y:S01]  /*3000*/  F2FP.F16.F32.PACK_AB R123, R145, R144 ;  /* 0x00000090917b723e */ /* 0x000fe200000000ff */
[----:B------:R-:W-:Y:S01]  /*3010*/  FADD R140, R137, R140 ;  /* 0x0000008c898c7221 */ /* 0x000fe20000000000 */
[----:B------:R-:W-:Y:S01]  /*3020*/  FADD R143, R134, R143 ;  /* 0x0000008f868f7221 */ /* 0x000fe20000000000 */
[----:B------:R-:W-:Y:S01]  /*3030*/  FADD R144, R139, R144 ;  /* 0x000000908b907221 */ /* 0x000fe20000000000 */
[----:B------:R-:W-:Y:S01]  /*3040*/  WARPGROUP.ARRIVE ;  /* 0x00000000000079c5 */ /* 0x000fe20000000000 */
[----:B------:R-:W-:Y:S01]  /*3050*/  FADD R128, R11, R128 ;  /* 0x000000800b807221 */ /* 0x000fe20000000000 */
[----:B------:R-:W-:Y:S01]  /*3060*/  FADD R10, R10, R127 ;  /* 0x0000007f0a0a7221 */ /* 0x000fe20000000000 */
[----:B------:R-:W-:Y:S01]  /*3070*/  FADD R129, R12, R129 ;  /* 0x000000810c817221 */ /* 0x000fe20000000000 */
[----:B------:R-:W-:Y:S01]  /*3080*/  FADD R131, R131, R140 ;  /* 0x0000008c83837221 */ /* 0x000fe20000000000 */
[----:B------:R-:W-:Y:S01]  /*3090*/  FADD R130, R130, R143 ;  /* 0x0000008f82827221 */ /* 0x000fe20000000000 */
[----:B------:R-:W-:Y:S01]  /*30a0*/  HGMMA.64x192x16.F32 R24, R120, gdesc[UR4].tnspB, R24, gsb0 ;  /* 0x42e0000478187df0 */ /* 0x000fe20008000818 */
[----:B------:R-:W-:Y:S01]  /*30b0*/  FADD R21, R21, R144 ;  /* 0x0000009015157221 */ /* 0x000fe20000000000 */
[----:B------:R-:W-:Y:S01]  /*30c0*/  PRMT R14, RZ, 0x654, R9 ;  /* 0x00000654ff0e7816 */ /* 0x000fe20000000009 */
[----:B------:R-:W-:Y:S01]  /*30d0*/  FADD R13, R13, R128 ;  /* 0x000000800d0d7221 */ /* 0x000fe20000000000 */
[----:B------:R-:W-:Y:S01]  /*30e0*/  FADD R10, R10, R129 ;  /* 0x000000810a0a7221 */ /* 0x000fe20000000000 */
[----:B------:R-:W-:Y:S01]  /*30f0*/  FADD R142, R131, R142 ;  /* 0x0000008e838e7221 */ /* 0x000fe20000000000 */
[----:B------:R-:W-:-:S02]  /*3100*/  FADD R21, R130, R21 ;  /* 0x0000001582157221 */ /* 0x000fc40000000000 */
[----:B------:R-:W-:Y:S02]  /*3110*/  FADD R11, R13, R10 ;  /* 0x0000000a0d0b7221 */ /* 0x000fe40000000000 */
[----:B------:R-:W-:Y:S01]  /*3120*/  FADD R12, R21, R142 ;  /* 0x0000008e150c7221 */ /* 0x000fe20000000000 */
[----:B------:R-:W-:Y:S02]  /*3130*/  WARPGROUP.DEPBAR.LE gsb0, 0x0 ;  /* 0x00008000000079c5 */ /* 0x000fe40000010000 */
[----:B------:R1:W-:Y:S01]  /*3140*/  SYNCS.ARRIVE.TRANS64.RED.A1T0 RZ, [R14+URZ], RZ ;  /* 0x000000ff0eff79a7 */ /* 0x0003e2000810043f */
[----:B------:R-:W-:Y:S05]  /*3150*/  @!P1 BRA `(.L_x_24) ;  /* 0x0000002800089947 */ /* 0x000fea0003800000 */
[----:B------:R-:W-:Y:S01]  /*3160*/  MOV R10, R8 ;  /* 0x00000008000a7202 */ /* 0x000fe20000000f00 */
[----:B------:R-:W-:Y:S01]  /*3170*/  ULDC.64 UR30, c[0x0][0x198] ;  /* 0x00006600001e7ab9 */ /* 0x000fe20000000a00 */
[----:B------:R-:W-:Y:S01]  /*3180*/  MOV R21, R7 ;  /* 0x0000000700157202 */ /* 0x000fe20000000f00 */
[----:B------:R-:W-:Y:S01]  /*3190*/  ULDC UR14, c[0x0][0x604] ;  /* 0x00018100000e7ab9 */ /* 0x000fe20000000800 */
[----:B------:R-:W-:Y:S02]  /*31a0*/  MOV R23, R3 ;  /* 0x0000000300177202 */ /* 0x000fe40000000f00 */
[----:B------:R-:W-:Y:S02]  /*31b0*/  MOV R8, 0x1 ;  /* 0x0000000100087802 */ /* 0x000fe40000000f00 */
[----:B------:R-:W-:-:S07]  /*31c0*/  MOV R13, 0x2 ;  /* 0x00000002000d7802 */ /* 0x000fce0000000f00 */
.L_x_37:
[----:B-1----:R-:W-:Y:S01]  /*31d0*/  LEA R14, R13, R16, 0x3 ;  /* 0x000000100d0e7211 */ /* 0x002fe200078e18ff */
[----:B------:R-:W-:Y:S05]  /*31e0*/  YIELD ;  /* 0x0000000000007946 */ /* 0x000fea0003800000 */
[----:B------:R-:W-:-:S04]  /*31f0*/  SHF.L.U32 R3, R6, 0x1f, RZ ;  /* 0x0000001f06037819 */ /* 0x000fc800000006ff */
[----:B------:R-:W1:Y:S02]  /*3200*/  SYNCS.PHASECHK.TRANS64.TRYWAIT P1, [R14+URZ+0x1e000], R3 ;  /* 0x01e000030e0075a7 */ /* 0x000e64000802017f */
[----:B-1----:R-:W-:Y:S05]  /*3210*/  @!P1 BRA `(.L_x_25) ;  /* 0x0000004c00509947 */ /* 0x002fea0003800000 */
.L_x_75:
[----:B------:R-:W-:Y:S05]  /*3220*/  WARPSYNC.ALL ;  /* 0x0000000000007948 */ /* 0x000fea0003800000 */
[----:B-1----:R-:W-:Y:S01]  /*3230*/  MOV R14, UR22 ;  /* 0x00000016000e7c02 */ /* 0x002fe20008000f00 */
[----:B------:R-:W-:Y:S01]  /*3240*/  WARPGROUP.ARRIVE ;  /* 0x00000000000079c5 */ /* 0x000fe20000000000 */
[----:B------:R-:W-:Y:S02]  /*3250*/  MOV R15, 0x40000040 ;  /* 0x40000040000f7802 */ /* 0x000fe40000000f00 */
[----:B------:R-:W-:Y:S01]  /*3260*/  R2UR UR8, R152 ;  /* 0x00000000980872ca */ /* 0x000fe200000e0000 */
[----:B------:R-:W-:Y:S01]  /*3270*/  IMAD R14, R13, 0x600, R14 ;  /* 0x000006000d0e7824 */ /* 0x000fe200078e020e */
[----:B------:R-:W-:-:S02]  /*3280*/  R2UR UR9, R153 ;  /* 0x00000000990972ca */ /* 0x000fc400000e0000 */
[----:B------:R-:W-:Y:S02]  /*3290*/  R2UR UR11, R15 ;  /* 0x000000000f0b72ca */ /* 0x000fe400000e0000 */
[C---:B------:R-:W-:Y:S02]  /*32a0*/  R2UR UR10, R14.reuse ;  /* 0x000000000e0a72ca */ /* 0x040fe400000e0000 */
[----:B------:R-:W-:Y:S02]  /*32b0*/  IADD3 R164, R14, 0x2, RZ ;  /* 0x000000020ea47810 */ /* 0x000fe40007ffe0ff */
[----:B------:R-:W-:Y:S02]  /*32c0*/  MOV R165, 0x40000040 ;  /* 0x4000004000a57802 */ /* 0x000fe40000000f00 */
[----:B------:R-:W-:Y:S02]  /*32d0*/  MOV R3, UR15 ;  /* 0x0000000f00037c02 */ /* 0x000fe40008000f00 */
[----:B------:R-:W-:-:S02]  /*32e0*/  MOV R7, UR14 ;  /* 0x0000000e00077c02 */ /* 0x000fc40008000f00 */
[----:B------:R-:W-:Y:S02]  /*32f0*/  R2UR UR12, R154 ;  /* 0x000000009a0c72ca */ /* 0x000fe400000e0000 */
[----:B------:R-:W-:Y:S01]  /*3300*/  R2UR UR13, R155 ;  /* 0x000000009b0d72ca */ /* 0x000fe200000e0000 */
[----:B------:R-:W-:Y:S01]  /*3310*/  HGMMA.64x64x16.F32 R120, gdesc[UR8], RZ, !UPT, gsb0 ;  /* 0x00e00000087879f0 */ /* 0x000fe2000c0008ff */
[----:B------:R-:W-:Y:S02]  /*3320*/  R2UR UR14, R164 ;  /* 0x00000000a40e72ca */ /* 0x000fe400000e0000 */
[----:B------:R-:W-:Y:S02]  /*3330*/  R2UR UR15, R165 ;  /* 0x00000000a50f72ca */ /* 0x000fe400000e0000 */
[----:B------:R-:W-:Y:S02]  /*3340*/  IADD3 R164, R14, 0x4, RZ ;  /* 0x000000040ea47810 */ /* 0x000fe40007ffe0ff */
[----:B------:R-:W-:-:S02]  /*3350*/  MOV R165, 0x40000040 ;  /* 0x4000004000a57802 */ /* 0x000fc40000000f00 */
[----:B------:R-:W-:Y:S02]  /*3360*/  R2UR UR32, R156 ;  /* 0x000000009c2072ca */ /* 0x000fe400000e0000 */
[----:B------:R-:W-:Y:S02]  /*3370*/  R2UR UR33, R157 ;  /* 0x000000009d2172ca */ /* 0x000fe400000e0000 */
[----:B------:R-:W-:Y:S02]  /*3380*/  R2UR UR34, R164 ;  /* 0x00000000a42272ca */ /* 0x000fe400000e0000 */
[----:B------:R-:W-:Y:S02]  /*3390*/  R2UR UR35, R165 ;  /* 0x00000000a52372ca */ /* 0x000fe400000e0000 */
[----:B------:R-:W-:Y:S02]  /*33a0*/  IADD3 R164, R14, 0x6, RZ ;  /* 0x000000060ea47810 */ /* 0x000fe40007ffe0ff */
[----:B------:R-:W-:-:S02]  /*33b0*/  MOV R165, 0x40000040 ;  /* 0x4000004000a57802 */ /* 0x000fc40000000f00 */
[----:B------:R-:W-:Y:S02]  /*33c0*/  R2UR UR24, R158 ;  /* 0x000000009e1872ca */ /* 0x000fe400000e0000 */
[----:B------:R-:W-:Y:S02]  /*33d0*/  R2UR UR25, R159 ;  /* 0x000000009f1972ca */ /* 0x000fe400000e0000 */
[----:B------:R-:W-:Y:S02]  /*33e0*/  R2UR UR26, R164 ;  /* 0x00000000a41a72ca */ /* 0x000fe400000e0000 */
[----:B------:R-:W-:Y:S01]  /*33f0*/  R2UR UR27, R165 ;  /* 0x00000000a51b72ca */ /* 0x000fe200000e0000 */
[----:B------:R-:W-:Y:S01]  /*3400*/  IMAD.MOV.U32 R165, RZ, RZ, 0x40000040 ;  /* 0x40000040ffa57424 */ /* 0x000fe200078e00ff */
[----:B------:R-:W-:Y:S02]  /*3410*/  IADD3 R164, R14, 0x200, RZ ;  /* 0x000002000ea47810 */ /* 0x000fe40007ffe0ff */
[----:B------:R-:W-:-:S02]  /*3420*/  R2UR UR16, R160 ;  /* 0x00000000a01072ca */ /* 0x000fc400000e0000 */
[----:B------:R-:W-:Y:S02]  /*3430*/  R2UR UR17, R161 ;  /* 0x00000000a11172ca */ /* 0x000fe400000e0000 */
[----:B------:R-:W-:Y:S02]  /*3440*/  R2UR UR18, R164 ;  /* 0x00000000a41272ca */ /* 0x000fe400000e0000 */
[----:B------:R-:W-:Y:S02]  /*3450*/  R2UR UR19, R165 ;  /* 0x00000000a51372ca */ /* 0x000fe400000e0000 */
[----:B------:R-:W-:Y:S02]  /*3460*/  IADD3 R164, R14, 0x202, RZ ;  /* 0x000002020ea47810 */ /* 0x000fe40007ffe0ff */
[----:B------:R-:W-:Y:S02]  /*3470*/  MOV R165, 0x40000040 ;  /* 0x4000004000a57802 */ /* 0x000fe40000000f00 */
        /* <DEDUP_REMOVED lines=8> */
[----:B------:R-:W-:Y:S02]  /*3500*/  IADD3 R164, R14, 0x206, RZ ;  /* 0x000002060ea47810 */ /* 0x000fe40007ffe0ff */
[----:B------:R-:W-:Y:S02]  /*3510*/  MOV R165, 0x40000040 ;  /* 0x4000004000a57802 */ /* 0x000fe40000000f00 */
[----:B------:R-:W-:Y:S02]  /*3520*/  R2UR UR54, R164 ;  /* 0x00000000a43672ca */ /* 0x000fe400000e0000 */
[----:B------:R-:W-:Y:S02]  /*3530*/  R2UR UR55, R165 ;  /* 0x00000000a53772ca */ /* 0x000fe400000e0000 */
[----:B------:R-:W-:-:S02]  /*3540*/  IADD3 R164, R14, 0x400, RZ ;  /* 0x000004000ea47810 */ /* 0x000fc40007ffe0ff */
[----:B------:R-:W-:Y:S02]  /*3550*/  MOV R165, 0x40000040 ;  /* 0x4000004000a57802 */ /* 0x000fe40000000f00 */
[----:B------:R-:W-:Y:S02]  /*3560*/  R2UR UR50, R164 ;  /* 0x00000000a43272ca */ /* 0x000fe400000e0000 */
[----:B------:R-:W-:Y:S02]  /*3570*/  R2UR UR51, R165 ;  /* 0x00000000a53372ca */ /* 0x000fe400000e0000 */
[----:B------:R-:W-:Y:S01]  /*3580*/  IADD3 R164, R14, 0x402, RZ ;  /* 0x000004020ea47810 */ /* 0x000fe20007ffe0ff */
[----:B------:R-:W-:Y:S02]  /*3590*/  WARPGROUP.DEPBAR.LE gsb0, 0x0 ;  /* 0x00008000000079c5 */ /* 0x000fe40000010000 */
[----:B------:R-:W-:Y:S01]  /*35a0*/  WARPGROUP.ARRIVE ;  /* 0x00000000000079c5 */ /* 0x000fe20000000000 */
[----:B------:R-:W-:-:S02]  /*35b0*/  MOV R165, 0x40000040 ;  /* 0x4000004000a57802 */ /* 0x000fc40000000f00 */
[----:B------:R-:W-:Y:S02]  /*35c0*/  R2UR UR46, R164 ;  /* 0x00000000a42e72ca */ /* 0x000fe400000e0000 */
[----:B------:R-:W-:Y:S01]  /*35d0*/  R2UR UR47, R165 ;  /* 0x00000000a52f72ca */ /* 0x000fe200000e0000 */
[----:B------:R-:W-:Y:S01]  /*35e0*/  HGMMA.64x64x16.F32 R120, gdesc[UR12], R120, gsb0 ;  /* 0x00e000000c7879f0 */ /* 0x000fe20008000878 */
[----:B------:R-:W-:Y:S02]  /*35f0*/  IADD3 R164, R14, 0x404, RZ ;  /* 0x000004040ea47810 */ /* 0x000fe40007ffe0ff */
[----:B------:R-:W-:Y:S02]  /*3600*/  MOV R165, 0x40000040 ;  /* 0x4000004000a57802 */ /* 0x000fe40000000f00 */
[----:B------:R-:W-:Y:S02]  /*3610*/  R2UR UR6, R164 ;  /* 0x00000000a40672ca */ /* 0x000fe400000e0000 */
[----:B------:R-:W-:-:S02]  /*3620*/  R2UR UR7, R165 ;  /* 0x00000000a50772ca */ /* 0x000fc400000e0000 */
[----:B------:R-:W-:Y:S02]  /*3630*/  IADD3 R14, R14, 0x406, RZ ;  /* 0x000004060e0e7810 */ /* 0x000fe40007ffe0ff */
[----:B------:R-:W-:Y:S02]  /*3640*/  MOV R15, 0x40000040 ;  /* 0x40000040000f7802 */ /* 0x000fe40000000f00 */
[----:B------:R-:W-:Y:S02]  /*3650*/  R2UR UR42, R14 ;  /* 0x000000000e2a72ca */ /* 0x000fe400000e0000 */
[----:B------:R-:W-:Y:S02]  /*3660*/  R2UR UR43, R15 ;  /* 0x000000000f2b72ca */ /* 0x000fe400000e0000 */
[----:B------:R-:W-:Y:S02]  /*3670*/  ISETP.NE.AND P1, PT, R0, RZ, PT ;  /* 0x000000ff0000720c */ /* 0x000fe40003f25270 */
[----:B------:R-:W-:-:S02]  /*3680*/  R2UR UR15, R3 ;  /* 0x00000000030f72ca */ /* 0x000fc400000e0000 */
[----:B------:R-:W-:Y:S01]  /*3690*/  R2UR UR14, R7 ;  /* 0x00000000070e72ca */ /* 0x000fe200000e0000 */
        /* <DEDUP_REMOVED lines=31> */
[----:B------:R-:W-:Y:S05]  /*3890*/  @P1 BRA `(.L_x_26) ;  /* 0x0000000000bc1947 */ /* 0x000fea0003800000 */
[----:B------:R-:W-:-:S13]  /*38a0*/  ISETP.LT.OR P2, PT, R19, 0x1, !P0 ;  /* 0x000000011300780c */ /* 0x000fda0004741670 */
[----:B------:R-:W-:Y:S05]  /*38b0*/  @P2 BRA `(.L_x_27) ;  /* 0x0000000000b02947 */ /* 0x000fea0003800000 */
[----:B------:R-:W-:Y:S02]  /*38c0*/  LEA R3, R5, R16, 0x3 ;  /* 0x0000001005037211 */ /* 0x000fe400078e18ff */
[----:B------:R-:W-:Y:S02]  /*38d0*/  SHF.L.U32 R14, R4, 0x1f, RZ ;  /* 0x0000001f040e7819 */ /* 0x000fe400000006ff */
[----:B------:R-:W-:Y:S02]  /*38e0*/  ISETP.NE.AND P3, PT, R17, RZ, PT ;  /* 0x000000ff1100720c */ /* 0x000fe40003f65270 */
[----:B------:R-:W1:Y:S02]  /*38f0*/  SYNCS.PHASECHK.TRANS64.TRYWAIT P2, [R3+URZ+0x1e020], R14 ;  /* 0x01e0200e030075a7 */ /* 0x000e64000804017f */
[----:B-1----:R-:W-:Y:S09]  /*3900*/  @!P2 BRA `(.L_x_28) ;  /* 0x0000004400a8a947 */ /* 0x002ff20003800000 */
.L_x_76:
[----:B------:R-:W-:Y:S05]  /*3910*/  @P3 BRA `(.L_x_29) ;  /* 0x0000000000143947 */ /* 0x000fea0003800000 */
[----:B------:R-:W-:Y:S02]  /*3920*/  LOP3.LUT P2, RZ, R18, 0x1f, RZ, 0xc0, !PT ;  /* 0x0000001f12ff7812 */ /* 0x000fe4000784c0ff */
[----:B-1----:R-:W-:-:S04]  /*3930*/  MOV R14, 0x6000 ;  /* 0x00006000000e7802 */ /* 0x002fc80000000f00 */
[----:B------:R2:W-:Y:S07]  /*3940*/  SYNCS.ARRIVE.TRANS64 RZ, [R3+URZ+0x1e000], R14 ;  /* 0x01e0000e03ff79a7 */ /* 0x0005ee000800003f */
[----:B------:R-:W-:Y:S05]  /*3950*/  @!P2 BRA `(.L_x_29) ;  /* 0x000000000004a947 */ /* 0x000fea0003800000 */
[----:B------:R-:W-:Y:S01]  /*3960*/  BPT.TRAP 0x1 ;  /* 0x000000040000795c */ /* 0x000fe20000300000 */
.L_x_29:
[----:B------:R-:W-:Y:S01]  /*3970*/  IMAD R7, R5, 0x6000, R16 ;  /* 0x0000600005077824 */ /* 0x000fe200078e0210 */
[----:B------:R-:W-:Y:S01]  /*3980*/  R2UR UR35, R2 ;  /* 0x00000000022372ca */ /* 0x000fe200000e0000 */
[----:B------:R-:W-:Y:S01]  /*3990*/  UIADD3 UR6, UP0, UR30, 0x1f0, URZ ;  /* 0x000001f01e067890 */ /* 0x000fe2000ff1e03f */
[----:B------:R-:W-:Y:S01]  /*39a0*/  R2UR UR33, R3 ;  /* 0x00000000032172ca */ /* 0x000fe200000e0000 */
[----:B------:R-:W-:Y:S01]  /*39b0*/  UMOV UR24, 0x0 ;  /* 0x0000000000187882 */ /* 0x000fe20000000000 */
[----:B------:R-:W-:Y:S01]  /*39c0*/  R2UR UR8, R7 ;  /* 0x00000000070872ca */ /* 0x000fe200000e0000 */
[----:B------:R-:W-:Y:S01]  /*39d0*/  UIADD3.X UR7, URZ, UR31, URZ, UP0, !UPT ;  /* 0x0000001f3f077290 */ /* 0x000fe200087fe43f */
[----:B------:R-:W-:Y:S01]  /*39e0*/  IADD3 R5, R5, 0x1, RZ ;  /* 0x0000000105057810 */ /* 0x000fe20007ffe0ff */
[----:B------:R-:W-:Y:S01]  /*39f0*/  UMOV UR25, 0x10000000 ;  /* 0x1000000000197882 */ /* 0x000fe20000000000 */
[----:B------:R-:W-:Y:S01]  /*3a00*/  UMOV UR34, URZ ;  /* 0x0000003f00227c82 */ /* 0x000fe20008000000 */
[----:B------:R-:W-:Y:S01]  /*3a10*/  UMOV UR18, 0x40 ;  /* 0x0000004000127882 */ /* 0x000fe20000000000 */
[----:B------:R-:W-:Y:S01]  /*3a20*/  UMOV UR20, UR36 ;  /* 0x0000002400147c82 */ /* 0x000fe20008000000 */
[----:B------:R-:W-:Y:S01]  /*3a30*/  UMOV UR21, UR37 ;  /* 0x0000002500157c82 */ /* 0x000fe20008000000 */
[----:B------:R-:W-:Y:S01]  /*3a40*/  UMOV UR10, 0x80 ;  /* 0x00000080000a7882 */ /* 0x000fe20000000000 */
[----:B------:R-:W-:Y:S01]  /*3a50*/  USHF.L.U32 UR35, UR35, 0x6, URZ ;  /* 0x0000000623237899 */ /* 0x000fe2000800063f */
[----:B------:R-:W-:Y:S01]  /*3a60*/  ISETP.NE.AND P2, PT, R5, 0x4, PT ;  /* 0x000000040500780c */ /* 0x000fe20003f45270 */
[----:B------:R-:W-:-:S02]  /*3a70*/  UIADD3 UR33, UR33, 0x1e000, URZ ;  /* 0x0001e00021217890 */ /* 0x000fc4000fffe03f */
        /* <DEDUP_REMOVED lines=10> */
[----:B------:R-:W-:Y:S01]  /*3b20*/  UMOV UR9, UR33 ;  /* 0x0000002100097c82 */ /* 0x000fe20008000000 */
[----:B------:R-:W-:Y:S01]  /*3b30*/  UMOV UR11, UR35 ;  /* 0x00000023000b7c82 */ /* 0x000fe20008000000 */
[----:B------:R1:W-:Y:S01]  /*3b40*/  UTMALDG.4D [UR32], [UR6], desc[UR24] ;  /* 0x00001820060075b4 */ /* 0x0003e20008019000 */
[----:B------:R1:W-:Y:S01]  /*3b50*/  UTMALDG.4D [UR16], [UR6], desc[UR24] ;  /* 0x00001810060075b4 */ /* 0x0003e20008019000 */
[----:B------:R1:W-:Y:S02]  /*3b60*/  UTMALDG.4D [UR8], [UR6], desc[UR24] ;  /* 0x00001808060075b4 */ /* 0x0003e40008019000 */
[----:B-1----:R-:W-:Y:S01]  /*3b70*/  NOP ;  /* 0x0000000000007918 */ /* 0x002fe20000000000 */
.L_x_27:
[----:B------:R-:W-:-:S07]  /*3b80*/  VIADD R19, R19, 0xffffffff ;  /* 0xffffffff13137836 */ /* 0x000fce0000000000 */
.L_x_26:
[----:B------:R-:W-:Y:S01]  /*3b90*/  IADD3 R13, R13, 0x1, RZ ;  /* 0x000000010d0d7810 */ /* 0x000fe20007ffe0ff */
[----:B------:R-:W-:Y:S05]  /*3ba0*/  WARPSYNC.ALL ;  /* 0x0000000000007948 */ /* 0x000fea0003800000 */
[----:B------:R-:W-:-:S04]  /*3bb0*/  ISETP.NE.AND P2, PT, R13, 0x4, PT ;  /* 0x000000040d00780c */ /* 0x000fc80003f45270 */
[----:B------:R-:W-:Y:S02]  /*3bc0*/  SEL R3, RZ, 0x1, P2 ;  /* 0x00000001ff037807 */ /* 0x000fe40001000000 */
[----:B------:R-:W-:Y:S02]  /*3bd0*/  SEL R13, R13, RZ, P2 ;  /* 0x000000ff0d0d7207 */ /* 0x000fe40001000000 */
[----:B------:R-:W-:Y:S02]  /*3be0*/  LOP3.LUT R6, R6, R3, RZ, 0x3c, !PT ;  /* 0x0000000306067212 */ /* 0x000fe400078e3cff */
[----:B------:R-:W-:Y:S01]  /*3bf0*/  FMNMX R14, R120, R21, !PT ;  /* 0x00000015780e7209 */ /* 0x000fe20007800000 */
[----:B------:R-:W-:Y:S01]  /*3c00*/  BSSY B0, `(.L_x_30) ;  /* 0x0000043000007945 */ /* 0x000fe20003800000 */
        /* <DEDUP_REMOVED lines=26> */
[----:B------:R-:W-:Y:S02]  /*3db0*/  LEA R167, R13, R16, 0x3 ;  /* 0x000000100da77211 */ /* 0x000fe400078e18ff */
[----:B------:R-:W-:Y:S02]  /*3dc0*/  FMNMX R14, R148, R3, !PT ;  /* 0x00000003940e7209 */ /* 0x000fe40007800000 */
[----:B------:R-:W-:Y:S02]  /*3dd0*/  FMNMX R3, R147, R20, !PT ;  /* 0x0000001493037209 */ /* 0x000fe40007800000 */
[----:B------:R-:W-:Y:S02]  /*3de0*/  FMNMX R14, R149, R14, !PT ;  /* 0x0000000e950e7209 */ /* 0x000fe40007800000 */
[----:B------:R-:W-:-:S03]  /*3df0*/  FMNMX R20, R150, R3, !PT ;  /* 0x0000000396147209 */ /* 0x000fc60007800000 */
[----:B------:R-:W1:Y:S01]  /*3e00*/  SHFL.BFLY PT, R3, R14, 0x1, 0x1f ;  /* 0x0c201f000e037f89 */ /* 0x000e6200000e0000 */
[----:B------:R-:W-:-:S05]  /*3e10*/  FMNMX R20, R151, R20, !PT ;  /* 0x0000001497147209 */ /* 0x000fca0007800000 */
[----:B------:R-:W2:Y:S01]  /*3e20*/  SHFL.BFLY PT, R7, R20, 0x1, 0x1f ;  /* 0x0c201f0014077f89 */ /* 0x000ea200000e0000 */
[----:B-1----:R-:W-:-:S05]  /*3e30*/  FMNMX R15, R14, R3, !PT ;  /* 0x000000030e0f7209 */ /* 0x002fca0007800000 */
[----:B------:R-:W1:Y:S01]  /*3e40*/  SHFL.BFLY PT, R164, R15, 0x2, 0x1f ;  /* 0x0c401f000fa47f89 */ /* 0x000e6200000e0000 */
[----:B--2---:R-:W-:-:S05]  /*3e50*/  FMNMX R22, R20, R7, !PT ;  /* 0x0000000714167209 */ /* 0x004fca0007800000 */
[----:B------:R-:W2:Y:S01]  /*3e60*/  SHFL.BFLY PT, R3, R22, 0x2, 0x1f ;  /* 0x0c401f0016037f89 */ /* 0x000ea200000e0000 */
[----:B-1----:R-:W-:Y:S02]  /*3e70*/  FMNMX R7, R15, R164, !PT ;  /* 0x000000a40f077209 */ /* 0x002fe40007800000 */
[----:B------:R-:W-:Y:S02]  /*3e80*/  LEA R164, R8, R9, 0x3 ;  /* 0x0000000908a47211 */ /* 0x000fe400078e18ff */
[C---:B------:R-:W-:Y:S02]  /*3e90*/  FSETP.NEU.AND P2, PT, R7.reuse, -INF , PT ;  /* 0xff8000000700780b */ /* 0x040fe40003f4d000 */
[----:B--2---:R-:W-:Y:S02]  /*3ea0*/  FMNMX R3, R22, R3, !PT ;  /* 0x0000000316037209 */ /* 0x004fe40007800000 */
[----:B------:R-:W-:Y:S02]  /*3eb0*/  FSEL R168, R7, RZ, P2 ;  /* 0x000000ff07a87208 */ /* 0x000fe40001000000 */
[----:B------:R-:W-:-:S02]  /*3ec0*/  FSETP.NEU.AND P2, PT, R3, -INF , PT ;  /* 0xff8000000300780b */ /* 0x000fc40003f4d000 */
[----:B------:R-:W-:Y:S01]  /*3ed0*/  PRMT R164, RZ, 0x654, R164 ;  /* 0x00000654ffa47816 */ /* 0x000fe200000000a4 */
[----:B------:R-:W-:Y:S01]  /*3ee0*/  FADD R14, -R168, R21 ;  /* 0x00000015a80e7221 */ /* 0x000fe20000000100 */
[----:B------:R-:W-:Y:S02]  /*3ef0*/  SHF.L.U32 R22, R6, 0x1f, RZ ;  /* 0x0000001f06167819 */ /* 0x000fe400000006ff */
[----:B------:R-:W-:Y:S01]  /*3f00*/  FSEL R166, R3, RZ, P2 ;  /* 0x000000ff03a67208 */ /* 0x000fe20001000000 */
[----:B------:R1:W-:Y:S01]  /*3f10*/  SYNCS.ARRIVE.TRANS64.RED.A1T0 RZ, [R164+URZ], RZ ;  /* 0x000000ffa4ff79a7 */ /* 0x0003e2000810043f */
[----:B------:R-:W-:-:S03]  /*3f20*/  FMUL R14, R14, UR14 ;  /* 0x0000000e0e0e7c20 */ /* 0x000fc60008400000 */
[C---:B------:R-:W-:Y:S01]  /*3f30*/  FADD R15, -R166.reuse, R23 ;  /* 0x00000017a60f7221 */ /* 0x040fe20000000100 */
[----:B------:R-:W-:Y:S01]  /*3f40*/  FMUL R165, R166, UR14 ;  /* 0x0000000ea6a57c20 */ /* 0x000fe20008400000 */
[----:B------:R-:W-:Y:S01]  /*3f50*/  FSETP.GEU.AND P5, PT, R14, -126, PT ;  /* 0xc2fc00000e00780b */ /* 0x000fe20003fae000 */
[----:B------:R-:W2:Y:S01]  /*3f60*/  SYNCS.PHASECHK.TRANS64.TRYWAIT P4, [R167+URZ+0x1e000], R22 ;  /* 0x01e00016a70075a7 */ /* 0x000ea2000808017f */
[----:B------:R-:W-:Y:S01]  /*3f70*/  FMUL R15, R15, UR14 ;  /* 0x0000000e0f0f7c20 */ /* 0x000fe20008400000 */
[--C-:B------:R-:W-:Y:S01]  /*3f80*/  FFMA R122, R122, UR14, -R165.reuse ;  /* 0x0000000e7a7a7c23 */ /* 0x100fe200080008a5 */
[--C-:B------:R-:W-:Y:S01]  /*3f90*/  FFMA R123, R123, UR14, -R165.reuse ;  /* 0x0000000e7b7b7c23 */ /* 0x100fe200080008a5 */
[----:B-1----:R-:W-:Y:S02]  /*3fa0*/  FFMA R164, R126, UR14, -R165 ;  /* 0x0000000e7ea47c23 */ /* 0x002fe400080008a5 */
[----:B------:R-:W-:Y:S02]  /*3fb0*/  FSETP.GEU.AND P6, PT, R15, -126, PT ;  /* 0xc2fc00000f00780b */ /* 0x000fe40003fce000 */
[----:B------:R-:W-:-:S02]  /*3fc0*/  FSETP.GEU.AND P2, PT, R122, -126, PT ;  /* 0xc2fc00007a00780b */ /* 0x000fc40003f4e000 */
[----:B------:R-:W-:Y:S02]  /*3fd0*/  FSETP.GEU.AND P3, PT, R123, -126, PT ;  /* 0xc2fc00007b00780b */ /* 0x000fe40003f6e000 */
[----:B------:R-:W-:-:S04]  /*3fe0*/  @!P5 FMUL R14, R14, 0.5 ;  /* 0x3f0000000e0ed820 */ /* 0x000fc80000400000 */
[----:B------:R1:W3:Y:S03]  /*3ff0*/  MUFU.EX2 R20, R14 ;  /* 0x0000000e00147308 */ /* 0x0002e60000000800 */
[----:B------:R-:W-:-:S05]  /*4000*/  @!P6 FMUL R15, R15, 0.5 ;  /* 0x3f0000000f0fe820 */ /* 0x000fca0000400000 */
[----:B------:R1:W4:Y:S02]  /*4010*/  MUFU.EX2 R21, R15 ;  /* 0x0000000f00157308 */ /* 0x0003240000000800 */
[----:B-123--:R-:W-:Y:S05]  /*4020*/  @!P4 BRA `(.L_x_31) ;  /* 0x0000003c00f4c947 */ /* 0x00efea0003800000 */
.L_x_77:
[----:B------:R-:W-:Y:S05]  /*4030*/  BSYNC B0 ;  /* 0x0000000000007941 */ /* 0x000fea0003800000 */
.L_x_30:
[----:B------:R-:W-:Y:S01]  /*4040*/  FSETP.GEU.AND P4, PT, R164, -126, PT ;  /* 0xc2fc0000a400780b */ /* 0x000fe20003f8e000 */
[----:B------:R-:W-:Y:S01]  /*4050*/  @!P2 FMUL R122, R122, 0.5 ;  /* 0x3f0000007a7aa820 */ /* 0x000fe20000400000 */
[----:B------:R-:W-:Y:S01]  /*4060*/  @!P3 FMUL R123, R123, 0.5 ;  /* 0x3f0000007b7bb820 */ /* 0x000fe20000400000 */
[----:B------:R-:W-:Y:S01]  /*4070*/  FMUL R126, R168, UR14 ;  /* 0x0000000ea87e7c20 */ /* 0x000fe20008400000 */
[--C-:B------:R-:W-:Y:S01]  /*4080*/  FFMA R127, R127, UR14, -R165.reuse ;  /* 0x0000000e7f7f7c23 */ /* 0x100fe200080008a5 */
[----:B------:R-:W2:Y:S01]  /*4090*/  MUFU.EX2 R166, R122 ;  /* 0x0000007a00a67308 */ /* 0x000ea20000000800 */
[----:B------:R-:W-:Y:S01]  /*40a0*/  @!P5 FMUL R20, R20, R20 ;  /* 0x000000141414d220 */ /* 0x000fe20000400000 */
[--C-:B------:R-:W-:Y:S01]  /*40b0*/  FFMA R120, R120, UR14, -R126.reuse ;  /* 0x0000000e78787c23 */ /* 0x100fe2000800087e */
[--C-:B------:R-:W-:Y:S01]  /*40c0*/  FFMA R121, R121, UR14, -R126.reuse ;  /* 0x0000000e79797c23 */ /* 0x100fe2000800087e */
[--C-:B-1----:R-:W-:Y:S01]  /*40d0*/  FFMA R22, R124, UR14, -R126.reuse ;  /* 0x0000000e7c167c23 */ /* 0x102fe2000800087e */
[----:B------:R-:W-:Y:S01]  /*40e0*/  FFMA R23, R125, UR14, -R126 ;  /* 0x0000000e7d177c23 */ /* 0x000fe2000800087e */
[----:B------:R-:W-:Y:S01]  /*40f0*/  FSETP.GEU.AND P5, PT, R127, -126, PT ;  /* 0xc2fc00007f00780b */ /* 0x000fe20003fae000 */
[----:B----4-:R-:W-:Y:S01]  /*4100*/  @!P6 FMUL R21, R21, R21 ;  /* 0x000000151515e220 */ /* 0x010fe20000400000 */
[----:B------:R-:W-:Y:S01]  /*4110*/  @!P4 FMUL R164, R164, 0.5 ;  /* 0x3f000000a4a4c820 */ /* 0x000fe20000400000 */
[----:B------:R-:W1:Y:S01]  /*4120*/  MUFU.EX2 R167, R123 ;  /* 0x0000007b00a77308 */ /* 0x000e620000000800 */
[----:B------:R-:W-:Y:S01]  /*4130*/  FSETP.GEU.AND P6, PT, R120, -126, PT ;  /* 0xc2fc00007800780b */ /* 0x000fe20003fce000 */
[----:B------:R-:W-:Y:S05]  /*4140*/  WARPSYNC.ALL ;  /* 0x0000000000007948 */ /* 0x000fea0003800000 */
[----:B------:R-:W-:Y:S01]  /*4150*/  MOV R14, UR15 ;  /* 0x0000000f000e7c02 */ /* 0x000fe20008000f00 */
[----:B------:R-:W3:Y:S01]  /*4160*/  MUFU.EX2 R169, R164 ;  /* 0x000000a400a97308 */ /* 0x000ee20000000800 */
[----:B--2---:R-:W-:Y:S01]  /*4170*/  @!P2 FMUL R166, R166, R166 ;  /* 0x000000a6a6a6a220 */ /* 0x004fe20000400000 */
[----:B------:R-:W-:Y:S01]  /*4180*/  FSETP.GEU.AND P2, PT, R121, -126, PT ;  /* 0xc2fc00007900780b */ /* 0x000fe20003f4e000 */
[----:B------:R-:W-:Y:S01]  /*4190*/  @!P5 FMUL R127, R127, 0.5 ;  /* 0x3f0000007f7fd820 */ /* 0x000fe20000400000 */
[----:B------:R-:W-:Y:S01]  /*41a0*/  IMAD R14, R13, 0x600, R14 ;  /* 0x000006000d0e7824 */ /* 0x000fe200078e020e */
[----:B------:R-:W-:Y:S01]  /*41b0*/  MOV R15, 0x40000040 ;  /* 0x40000040000f7802 */ /* 0x000fe20000000f00 */
[----:B------:R-:W-:Y:S01]  /*41c0*/  @!P6 FMUL R120, R120, 0.5 ;  /* 0x3f0000007878e820 */ /* 0x000fe20000400000 */
[-C--:B------:R-:W-:Y:S01]  /*41d0*/  FMUL R24, R24, R20.reuse ;  /* 0x0000001418187220 */ /* 0x080fe20000400000 */
[----:B------:R-:W2:Y:S01]  /*41e0*/  MUFU.EX2 R168, R127 ;  /* 0x0000007f00a87308 */ /* 0x000ea20000000800 */
[----:B-1----:R-:W-:Y:S01]  /*41f0*/  @!P3 FMUL R167, R167, R167 ;  /* 0x000000a7a7a7b220 */ /* 0x002fe20000400000 */
[----:B------:R-:W-:Y:S01]  /*4200*/  FSETP.GEU.AND P3, PT, R22, -126, PT ;  /* 0xc2fc00001600780b */ /* 0x000fe20003f6e000 */
[-C--:B------:R-:W-:Y:S01]  /*4210*/  FMUL R25, R25, R20.reuse ;  /* 0x0000001419197220 */ /* 0x080fe20000400000 */
[----:B------:R-:W-:Y:S01]  /*4220*/  R2UR UR6, R14 ;  /* 0x000000000e0672ca */ /* 0x000fe200000e0000 */
[-C--:B------:R-:W-:Y:S01]  /*4230*/  FMUL R28, R28, R20.reuse ;  /* 0x000000141c1c7220 */ /* 0x080fe20000400000 */
[----:B------:R-:W-:Y:S01]  /*4240*/  R2UR UR7, R15 ;  /* 0x000000000f0772ca */ /* 0x000fe200000e0000 */
[----:B------:R-:W-:Y:S01]  /*4250*/  @!P2 FMUL R121, R121, 0.5 ;  /* 0x3f0000007979a820 */ /* 0x000fe20000400000 */
[----:B------:R-:W1:Y:S01]  /*4260*/  MUFU.EX2 R125, R120 ;  /* 0x00000078007d7308 */ /* 0x000e620000000800 */
[----:B---3--:R-:W-:Y:S01]  /*4270*/  @!P4 FMUL R169, R169, R169 ;  /* 0x000000a9a9a9c220 */ /* 0x008fe20000400000 */
[----:B------:R-:W-:Y:S01]  /*4280*/  FSETP.GEU.AND P4, PT, R23, -126, PT ;  /* 0xc2fc00001700780b */ /* 0x000fe20003f8e000 */
[-C--:B------:R-:W-:Y:S01]  /*4290*/  FMUL R29, R29, R20.reuse ;  /* 0x000000141d1d7220 */ /* 0x080fe20000400000 */
[-C--:B------:R-:W-:Y:S01]  /*42a0*/  FMUL R32, R32, R20.reuse ;  /* 0x0000001420207220 */ /* 0x080fe20000400000 */
[-C--:B------:R-:W-:Y:S01]  /*42b0*/  FMUL R33, R33, R20.reuse ;  /* 0x0000001421217220 */ /* 0x080fe20000400000 */
[----:B------:R-:W-:Y:S01]  /*42c0*/  FMUL R36, R36, R20 ;  /* 0x0000001424247220 */ /* 0x000fe20000400000 */
[----:B------:R-:W-:Y:S01]  /*42d0*/  @!P3 FMUL R22, R22, 0.5 ;  /* 0x3f0000001616b820 */ /* 0x000fe20000400000 */
[----:B------:R-:W3:Y:S01]  /*42e0*/  MUFU.EX2 R124, R121 ;  /* 0x00000079007c7308 */ /* 0x000ee20000000800 */
[----:B--2---:R-:W-:Y:S01]  /*42f0*/  @!P5 FMUL R168, R168, R168 ;  /* 0x000000a8a8a8d220 */ /* 0x004fe20000400000 */
[-C--:B------:R-:W-:Y:S01]  /*4300*/  FMUL R37, R37, R20.reuse ;  /* 0x0000001425257220 */ /* 0x080fe20000400000 */
[-C--:B------:R-:W-:Y:S01]  /*4310*/  FMUL R40, R40, R20.reuse ;  /* 0x0000001428287220 */ /* 0x080fe20000400000 */
[-C--:B------:R-:W-:Y:S01]  /*4320*/  FMUL R41, R41, R20.reuse ;  /* 0x0000001429297220 */ /* 0x080fe20000400000 */
[-C--:B------:R-:W-:Y:S01]  /*4330*/  FMUL R44, R44, R20.reuse ;  /* 0x000000142c2c7220 */ /* 0x080fe20000400000 */
[-C--:B------:R-:W-:Y:S01]  /*4340*/  FMUL R45, R45, R20.reuse ;  /* 0x000000142d2d7220 */ /* 0x080fe20000400000 */
[----:B------:R-:W-:Y:S01]  /*4350*/  @!P4 FMUL R23, R23, 0.5 ;  /* 0x3f0000001717c820 */ /* 0x000fe20000400000 */
[----:B------:R-:W2:Y:S01]  /*4360*/  MUFU.EX2 R164, R22 ;  /* 0x0000001600a47308 */ /* 0x000ea20000000800 */
[----:B-1----:R-:W-:Y:S01]  /*4370*/  @!P6 FMUL R125, R125, R125 ;  /* 0x0000007d7d7de220 */ /* 0x002fe20000400000 */
[-C--:B------:R-:W-:Y:S01]  /*4380*/  FMUL R48, R48, R20.reuse ;  /* 0x0000001430307220 */ /* 0x080fe20000400000 */
[-C--:B------:R-:W-:Y:S01]  /*4390*/  FMUL R49, R49, R20.reuse ;  /* 0x0000001431317220 */ /* 0x080fe20000400000 */
[-C--:B------:R-:W-:Y:S01]  /*43a0*/  FMUL R52, R52, R20.reuse ;  /* 0x0000001434347220 */ /* 0x080fe20000400000 */
[-C--:B------:R-:W-:Y:S01]  /*43b0*/  FMUL R53, R53, R20.reuse ;  /* 0x0000001435357220 */ /* 0x080fe20000400000 */
[-C--:B------:R-:W-:Y:S01]  /*43c0*/  FMUL R56, R56, R20.reuse ;  /* 0x0000001438387220 */ /* 0x080fe20000400000 */
[----:B------:R-:W-:Y:S01]  /*43d0*/  FMUL R57, R57, R20 ;  /* 0x0000001439397220 */ /* 0x000fe20000400000 */
[----:B------:R-:W1:Y:S01]  /*43e0*/  MUFU.EX2 R127, R23 ;  /* 0x00000017007f7308 */ /* 0x000e620000000800 */
[----:B---3--:R-:W-:Y:S01]  /*43f0*/  @!P2 FMUL R124, R124, R124 ;  /* 0x0000007c7c7ca220 */ /* 0x008fe20000400000 */
[-C--:B------:R-:W-:Y:S01]  /*4400*/  FMUL R60, R60, R20.reuse ;  /* 0x000000143c3c7220 */ /* 0x080fe20000400000 */
[-C--:B------:R-:W-:Y:S01]  /*4410*/  FMUL R61, R61, R20.reuse ;  /* 0x000000143d3d7220 */ /* 0x080fe20000400000 */
[-C--:B------:R-:W-:Y:S01]  /*4420*/  FMUL R64, R64, R20.reuse ;  /* 0x0000001440407220 */ /* 0x080fe20000400000 */
[-C--:B------:R-:W-:Y:S01]  /*4430*/  FMUL R65, R65, R20.reuse ;  /* 0x0000001441417220 */ /* 0x080fe20000400000 */
[-C--:B------:R-:W-:Y:S01]  /*4440*/  FMUL R68, R68, R20.reuse ;  /* 0x0000001444447220 */ /* 0x080fe20000400000 */
[-C--:B------:R-:W-:Y:S01]  /*4450*/  FMUL R69, R69, R20.reuse ;  /* 0x0000001445457220 */ /* 0x080fe20000400000 */
[----:B------:R-:W-:Y:S01]  /*4460*/  FMUL R72, R72, R20 ;  /* 0x0000001448487220 */ /* 0x000fe20000400000 */
[----:B--2---:R-:W-:Y:S01]  /*4470*/  @!P3 FMUL R164, R164, R164 ;  /* 0x000000a4a4a4b220 */ /* 0x004fe20000400000 */
[-C--:B------:R-:W-:Y:S01]  /*4480*/  FMUL R73, R73, R20.reuse ;  /* 0x0000001449497220 */ /* 0x080fe20000400000 */
[-C--:B------:R-:W-:Y:S01]  /*4490*/  FMUL R76, R76, R20.reuse ;  /* 0x000000144c4c7220 */ /* 0x080fe20000400000 */
[-C--:B------:R-:W-:Y:S01]  /*44a0*/  FMUL R77, R77, R20.reuse ;  /* 0x000000144d4d7220 */ /* 0x080fe20000400000 */
[-C--:B------:R-:W-:Y:S01]  /*44b0*/  FMUL R80, R80, R20.reuse ;  /* 0x0000001450507220 */ /* 0x080fe20000400000 */
[-C--:B------:R-:W-:Y:S01]  /*44c0*/  FMUL R81, R81, R20.reuse ;  /* 0x0000001451517220 */ /* 0x080fe20000400000 */
[-C--:B------:R-:W-:Y:S01]  /*44d0*/  FMUL R84, R84, R20.reuse ;  /* 0x0000001454547220 */ /* 0x080fe20000400000 */
[-C--:B------:R-:W-:Y:S01]  /*44e0*/  FMUL R85, R85, R20.reuse ;  /* 0x0000001455557220 */ /* 0x080fe20000400000 */
[----:B-1----:R-:W-:Y:S01]  /*44f0*/  @!P4 FMUL R127, R127, R127 ;  /* 0x0000007f7f7fc220 */ /* 0x002fe20000400000 */
[-C--:B------:R-:W-:Y:S01]  /*4500*/  FMUL R88, R88, R20.reuse ;  /* 0x0000001458587220 */ /* 0x080fe20000400000 */
        /* <DEDUP_REMOVED lines=14> */
[----:B------:R-:W-:Y:S01]  /*45f0*/  FMUL R117, R117, R20 ;  /* 0x0000001475757220 */ /* 0x000fe20000400000 */
        /* <DEDUP_REMOVED lines=48> */
[----:B------:R-:W-:Y:S01]  /*4900*/  F2FP.F16.F32.PACK_AB R121, R167, R166 ;  /* 0x000000a6a779723e */ /* 0x000fe200000000ff */
[--C-:B------:R-:W-:Y:S01]  /*4910*/  FFMA R128, R128, UR14, -R126.reuse ;  /* 0x0000000e80807c23 */ /* 0x100fe2000800087e */
[----:B------:R-:W-:Y:S01]  /*4920*/  F2FP.F16.F32.PACK_AB R123, R168, R169 ;  /* 0x000000a9a87b723e */ /* 0x000fe200000000ff */
[--C-:B------:R-:W-:Y:S01]  /*4930*/  FFMA R129, R129, UR14, -R126.reuse ;  /* 0x0000000e81817c23 */ /* 0x100fe2000800087e */
[----:B------:R-:W-:Y:S01]  /*4940*/  F2FP.F16.F32.PACK_AB R120, R124, R125 ;  /* 0x0000007d7c78723e */ /* 0x000fe200000000ff */
[--C-:B------:R-:W-:Y:S01]  /*4950*/  FFMA R130, R130, UR14, -R165.reuse ;  /* 0x0000000e82827c23 */ /* 0x100fe200080008a5 */
[----:B------:R-:W-:Y:S01]  /*4960*/  F2FP.F16.F32.PACK_AB R122, R127, R164 ;  /* 0x000000a47f7a723e */ /* 0x000fe200000000ff */
[--C-:B------:R-:W-:Y:S01]  /*4970*/  FFMA R15, R131, UR14, -R165.reuse ;  /* 0x0000000e830f7c23 */ /* 0x100fe200080008a5 */
[----:B------:R-:W-:Y:S01]  /*4980*/  FSETP.GEU.AND P3, PT, R128, -126, PT ;  /* 0xc2fc00008000780b */ /* 0x000fe20003f6e000 */
[--C-:B------:R-:W-:Y:S01]  /*4990*/  FFMA R132, R132, UR14, -R126.reuse ;  /* 0x0000000e84847c23 */ /* 0x100fe2000800087e */
[----:B------:R-:W-:Y:S01]  /*49a0*/  WARPGROUP.ARRIVE ;  /* 0x00000000000079c5 */ /* 0x000fe20000000000 */
[----:B------:R-:W-:Y:S01]  /*49b0*/  FSETP.GEU.AND P6, PT, R129, -126, PT ;  /* 0xc2fc00008100780b */ /* 0x000fe20003fce000 */
[--C-:B------:R-:W-:Y:S01]  /*49c0*/  FFMA R133, R133, UR14, -R126.reuse ;  /* 0x0000000e85857c23 */ /* 0x100fe2000800087e */
[----:B------:R-:W-:Y:S01]  /*49d0*/  FSETP.GEU.AND P5, PT, R130, -126, PT ;  /* 0xc2fc00008200780b */ /* 0x000fe20003fae000 */
[--C-:B------:R-:W-:Y:S01]  /*49e0*/  FFMA R136, R136, UR14, -R126.reuse ;  /* 0x0000000e88887c23 */ /* 0x100fe2000800087e */
[----:B------:R-:W-:Y:S01]  /*49f0*/  FSETP.GEU.AND P4, PT, R132, -126, PT ;  /* 0xc2fc00008400780b */ /* 0x000fe20003f8e000 */
[----:B------:R-:W-:Y:S01]  /*4a00*/  HGMMA.64x192x16.F32 R24, R120, gdesc[UR4].tnspB, R24, gsb0 ;  /* 0x42e0000478187df0 */ /* 0x000fe20008000818 */
[----:B------:R-:W-:Y:S01]  /*4a10*/  FSETP.GEU.AND P2, PT, R15, -126, PT ;  /* 0xc2fc00000f00780b */ /* 0x000fe20003f4e000 */
[--C-:B------:R-:W-:Y:S01]  /*4a20*/  FFMA R137, R137, UR14, -R126.reuse ;  /* 0x0000000e89897c23 */ /* 0x100fe2000800087e */
[----:B------:R-:W-:Y:S01]  /*4a30*/  IADD3 R22, R14, 0x80, RZ ;  /* 0x000000800e167810 */ /* 0x000fe20007ffe0ff */
[--C-:B------:R-:W-:Y:S01]  /*4a40*/  FFMA R138, R138, UR14, -R165.reuse ;  /* 0x0000000e8a8a7c23 */ /* 0x100fe200080008a5 */
[----:B------:R-:W-:Y:S01]  /*4a50*/  @!P3 FMUL R128, R128, 0.5 ;  /* 0x3f0000008080b820 */ /* 0x000fe20000400000 */
[----:B------:R-:W-:Y:S01]  /*4a60*/  MOV R23, 0x40000040 ;  /* 0x4000004000177802 */ /* 0x000fe20000000f00 */
[--C-:B------:R-:W-:Y:S01]  /*4a70*/  FFMA R140, R140, UR14, -R126.reuse ;  /* 0x0000000e8c8c7c23 */ /* 0x100fe2000800087e */
[----:B------:R-:W-:Y:S01]  /*4a80*/  @!P6 FMUL R129, R129, 0.5 ;  /* 0x3f0000008181e820 */ /* 0x000fe20000400000 */
[----:B------:R-:W-:Y:S01]  /*4a90*/  R2UR UR6, R22 ;  /* 0x00000000160672ca */ /* 0x000fe200000e0000 */
[----:B------:R-:W-:Y:S01]  /*4aa0*/  @!P5 FMUL R130, R130, 0.5 ;  /* 0x3f0000008282d820 */ /* 0x000fe20000400000 */
[----:B------:R-:W1:Y:S01]  /*4ab0*/  MUFU.EX2 R128, R128 ;  /* 0x0000008000807308 */ /* 0x000e620000000800 */
[----:B------:R-:W-:Y:S01]  /*4ac0*/  @!P4 FMUL R132, R132, 0.5 ;  /* 0x3f0000008484c820 */ /* 0x000fe20000400000 */
[----:B------:R-:W-:Y:S01]  /*4ad0*/  R2UR UR7, R23 ;  /* 0x00000000170772ca */ /* 0x000fe200000e0000 */
[----:B------:R-:W-:Y:S01]  /*4ae0*/  @!P2 FMUL R15, R15, 0.5 ;  /* 0x3f0000000f0fa820 */ /* 0x000fe20000400000 */
[--C-:B------:R-:W-:Y:S01]  /*4af0*/  FFMA R141, R141, UR14, -R126.reuse ;  /* 0x0000000e8d8d7c23 */ /* 0x100fe2000800087e */
[----:B------:R-:W-:Y:S01]  /*4b00*/  IADD3 R22, R14, 0x100, RZ ;  /* 0x000001000e167810 */ /* 0x000fe20007ffe0ff */
[--C-:B------:R-:W-:Y:S01]  /*4b10*/  FFMA R144, R144, UR14, -R126.reuse ;  /* 0x0000000e90907c23 */ /* 0x100fe2000800087e */
[----:B------:R-:W-:Y:S01]  /*4b20*/  MOV R23, 0x40000040 ;  /* 0x4000004000177802 */ /* 0x000fe20000000f00 */
[----:B------:R-:W2:Y:S01]  /*4b30*/  MUFU.EX2 R129, R129 ;  /* 0x0000008100817308 */ /* 0x000ea20000000800 */
[--C-:B------:R-:W-:Y:S01]  /*4b40*/  FFMA R145, R145, UR14, -R126.reuse ;  /* 0x0000000e91917c23 */ /* 0x100fe2000800087e */
[--C-:B------:R-:W-:Y:S01]  /*4b50*/  FFMA R146, R146, UR14, -R165.reuse ;  /* 0x0000000e92927c23 */ /* 0x100fe200080008a5 */
[--C-:B------:R-:W-:Y:S01]  /*4b60*/  FFMA R147, R147, UR14, -R165.reuse ;  /* 0x0000000e93937c23 */ /* 0x100fe200080008a5 */
[--C-:B------:R-:W-:Y:S01]  /*4b70*/  FFMA R148, R148, UR14, -R126.reuse ;  /* 0x0000000e94947c23 */ /* 0x100fe2000800087e */
[----:B------:R-:W-:Y:S01]  /*4b80*/  FFMA R126, R149, UR14, -R126 ;  /* 0x0000000e957e7c23 */ /* 0x000fe2000800087e */
[--C-:B------:R-:W-:Y:S01]  /*4b90*/  FFMA R150, R150, UR14, -R165.reuse ;  /* 0x0000000e96967c23 */ /* 0x100fe200080008a5 */
[----:B------:R-:W-:Y:S01]  /*4ba0*/  FFMA R151, R151, UR14, -R165 ;  /* 0x0000000e97977c23 */ /* 0x000fe200080008a5 */
[----:B------:R-:W3:Y:S01]  /*4bb0*/  MUFU.EX2 R131, R130 ;  /* 0x0000008200837308 */ /* 0x000ee20000000800 */
[----:B-1----:R-:W-:Y:S01]  /*4bc0*/  @!P3 FMUL R128, R128, R128 ;  /* 0x000000808080b220 */ /* 0x002fe20000400000 */
[----:B------:R-:W-:Y:S01]  /*4bd0*/  FSETP.GEU.AND P3, PT, R133, -126, PT ;  /* 0xc2fc00008500780b */ /* 0x000fe20003f6e000 */
[----:B------:R-:W-:Y:S01]  /*4be0*/  FFMA R11, R20, R11, R125 ;  /* 0x0000000b140b7223 */ /* 0x000fe2000000007d */
[----:B------:R-:W-:Y:S01]  /*4bf0*/  IADD3 R14, R14, 0x180, RZ ;  /* 0x000001800e0e7810 */ /* 0x000fe20007ffe0ff */
[----:B------:R-:W-:Y:S01]  /*4c00*/  FFMA R12, R21, R12, R166 ;  /* 0x0000000c150c7223 */ /* 0x000fe200000000a6 */
[----:B------:R-:W-:Y:S01]  /*4c10*/  IADD3 R8, R8, 0x1, RZ ;  /* 0x0000000108087810 */ /* 0x000fe20007ffe0ff */
[----:B------:R-:W-:Y:S01]  /*4c20*/  FADD R11, R11, R124 ;  /* 0x0000007c0b0b7221 */ /* 0x000fe20000000000 */
[----:B------:R-:W1:Y:S01]  /*4c30*/  MUFU.EX2 R132, R132 ;  /* 0x0000008400847308 */ /* 0x000e620000000800 */
[----:B--2---:R-:W-:Y:S01]  /*4c40*/  @!P6 FMUL R129, R129, R129 ;  /* 0x000000818181e220 */ /* 0x004fe20000400000 */
[----:B------:R-:W-:Y:S01]  /*4c50*/  FADD R12, R12, R167 ;  /* 0x000000a70c0c7221 */ /* 0x000fe20000000000 */
[----:B------:R-:W-:-:S03]  /*4c60*/  FADD R11, R11, R164 ;  /* 0x000000a40b0b7221 */ /* 0x000fc60000000000 */
[----:B------:R-:W-:Y:S01]  /*4c70*/  FADD R12, R12, R169 ;  /* 0x000000a90c0c7221 */ /* 0x000fe20000000000 */
[----:B------:R-:W-:Y:S01]  /*4c80*/  @!P3 FMUL R133, R133, 0.5 ;  /* 0x3f0000008585b820 */ /* 0x000fe20000400000 */
[----:B------:R-:W-:Y:S01]  /*4c90*/  FADD R11, R11, R127 ;  /* 0x0000007f0b0b7221 */ /* 0x000fe20000000000 */
[----:B---3--:R-:W-:Y:S01]  /*4ca0*/  @!P5 FMUL R131, R131, R131 ;  /* 0x000000838383d220 */ /* 0x008fe20000400000 */
[----:B------:R-:W-:Y:S01]  /*4cb0*/  FADD R12, R12, R168 ;  /* 0x000000a80c0c7221 */ /* 0x000fe20000000000 */
[----:B------:R-:W2:Y:S01]  /*4cc0*/  MUFU.EX2 R130, R133 ;  /* 0x0000008500827308 */ /* 0x000ea20000000800 */
[----:B------:R-:W-:Y:S02]  /*4cd0*/  FADD R11, R11, R128 ;  /* 0x000000800b0b7221 */ /* 0x000fe40000000000 */
[----:B------:R-:W-:Y:S02]  /*4ce0*/  FADD R12, R12, R131 ;  /* 0x000000830c0c7221 */ /* 0x000fe40000000000 */
[----:B------:R-:W-:Y:S01]  /*4cf0*/  FADD R11, R11, R129 ;  /* 0x000000810b0b7221 */ /* 0x000fe20000000000 */
[----:B-1----:R-:W-:Y:S01]  /*4d00*/  @!P4 FMUL R132, R132, R132 ;  /* 0x000000848484c220 */ /* 0x002fe20000400000 */
[----:B------:R-:W-:-:S03]  /*4d10*/  FSETP.GEU.AND P4, PT, R140, -126, PT ;  /* 0xc2fc00008c00780b */ /* 0x000fc60003f8e000 */
[----:B------:R-:W-:Y:S01]  /*4d20*/  FADD R11, R11, R132 ;  /* 0x000000840b0b7221 */ /* 0x000fe20000000000 */
[----:B--2---:R-:W-:Y:S01]  /*4d30*/  @!P3 FMUL R130, R130, R130 ;  /* 0x000000828282b220 */ /* 0x004fe20000400000 */
[----:B------:R-:W-:-:S08]  /*4d40*/  FSETP.GEU.AND P3, PT, R136, -126, PT ;  /* 0xc2fc00008800780b */ /* 0x000fd00003f6e000 */
[----:B------:R-:W-:Y:S01]  /*4d50*/  @!P4 FMUL R140, R140, 0.5 ;  /* 0x3f0000008c8cc820 */ /* 0x000fe20000400000 */
[----:B------:R-:W-:-:S05]  /*4d60*/  FADD R11, R11, R130 ;  /* 0x000000820b0b7221 */ /* 0x000fca0000000000 */
[----:B------:R-:W1:Y:S01]  /*4d70*/  MUFU.EX2 R140, R140 ;  /* 0x0000008c008c7308 */ /* 0x000e620000000800 */
[----:B------:R-:W-:-:S07]  /*4d80*/  @!P3 FMUL R136, R136, 0.5 ;  /* 0x3f0000008888b820 */ /* 0x000fce0000400000 */
[----:B------:R-:W2:Y:S01]  /*4d90*/  MUFU.EX2 R136, R136 ;  /* 0x0000008800887308 */ /* 0x000ea20000000800 */
[----:B-1----:R-:W-:Y:S01]  /*4da0*/  @!P4 FMUL R140, R140, R140 ;  /* 0x0000008c8c8cc220 */ /* 0x002fe20000400000 */
[----:B------:R-:W-:Y:S01]  /*4db0*/  FSETP.GEU.AND P4, PT, R148, -126, PT ;  /* 0xc2fc00009400780b */ /* 0x000fe20003f8e000 */
[----:B--2---:R-:W-:Y:S01]  /*4dc0*/  @!P3 FMUL R136, R136, R136 ;  /* 0x000000888888b220 */ /* 0x004fe20000400000 */
[----:B------:R-:W-:-:S11]  /*4dd0*/  FSETP.GEU.AND P3, PT, R141, -126, PT ;  /* 0xc2fc00008d00780b */ /* 0x000fd60003f6e000 */
[----:B------:R-:W-:Y:S01]  /*4de0*/  @!P4 FMUL R148, R148, 0.5 ;  /* 0x3f0000009494c820 */ /* 0x000fe20000400000 */
[----:B------:R-:W-:-:S05]  /*4df0*/  FADD R11, R11, R136 ;  /* 0x000000880b0b7221 */ /* 0x000fca0000000000 */
[----:B------:R-:W1:Y:S01]  /*4e00*/  MUFU.EX2 R148, R148 ;  /* 0x0000009400947308 */ /* 0x000e620000000800 */
[----:B------:R-:W-:-:S07]  /*4e10*/  @!P3 FMUL R141, R141, 0.5 ;  /* 0x3f0000008d8db820 */ /* 0x000fce0000400000 */
[----:B------:R-:W2:Y:S01]  /*4e20*/  MUFU.EX2 R133, R141 ;  /* 0x0000008d00857308 */ /* 0x000ea20000000800 */
[----:B-1----:R-:W-:Y:S01]  /*4e30*/  @!P4 FMUL R148, R148, R148 ;  /* 0x000000949494c220 */ /* 0x002fe20000400000 */
[----:B--2---:R-:W-:Y:S01]  /*4e40*/  @!P3 FMUL R133, R133, R133 ;  /* 0x000000858585b220 */ /* 0x004fe20000400000 */
[----:B------:R-:W-:-:S13]  /*4e50*/  FSETP.GEU.AND P3, PT, R144, -126, PT ;  /* 0xc2fc00009000780b */ /* 0x000fda0003f6e000 */
[----:B------:R-:W-:-:S06]  /*4e60*/  @!P3 FMUL R144, R144, 0.5 ;  /* 0x3f0000009090b820 */ /* 0x000fcc0000400000 */
[----:B------:R-:W1:Y:S02]  /*4e70*/  MUFU.EX2 R144, R144 ;  /* 0x0000009000907308 */ /* 0x000e640000000800 */
[----:B-1----:R-:W-:Y:S01]  /*4e80*/  @!P3 FMUL R144, R144, R144 ;  /* 0x000000909090b220 */ /* 0x002fe20000400000 */
[----:B------:R-:W-:-:S13]  /*4e90*/  FSETP.GEU.AND P3, PT, R126, -126, PT ;  /* 0xc2fc00007e00780b */ /* 0x000fda0003f6e000 */
[----:B------:R-:W-:Y:S01]  /*4ea0*/  @!P3 FMUL R126, R126, 0.5 ;  /* 0x3f0000007e7eb820 */ /* 0x000fe20000400000 */
[----:B------:R-:W-:Y:S02]  /*4eb0*/  WARPGROUP.DEPBAR.LE gsb0, 0x0 ;  /* 0x00008000000079c5 */ /* 0x000fe40000010000 */
[--C-:B------:R-:W-:Y:S01]  /*4ec0*/  FFMA R120, R134, UR14, -R165.reuse ;  /* 0x0000000e86787c23 */ /* 0x100fe200080008a5 */
[--C-:B------:R-:W-:Y:S01]  /*4ed0*/  FFMA R122, R135, UR14, -R165.reuse ;  /* 0x0000000e877a7c23 */ /* 0x100fe200080008a5 */
[----:B------:R1:W2:Y:S03]  /*4ee0*/  MUFU.EX2 R134, R15 ;  /* 0x0000000f00867308 */ /* 0x0002a60000000800 */
[----:B------:R-:W-:Y:S02]  /*4ef0*/  FSETP.GEU.AND P6, PT, R120, -126, PT ;  /* 0xc2fc00007800780b */ /* 0x000fe40003fce000 */
[----:B------:R-:W-:Y:S01]  /*4f00*/  FSETP.GEU.AND P5, PT, R122, -126, PT ;  /* 0xc2fc00007a00780b */ /* 0x000fe20003fae000 */
[----:B-1----:R-:W-:-:S10]  /*4f10*/  FFMA R15, R139, UR14, -R165 ;  /* 0x0000000e8b0f7c23 */ /* 0x002fd400080008a5 */
[----:B------:R-:W-:Y:S01]  /*4f20*/  @!P6 FMUL R120, R120, 0.5 ;  /* 0x3f0000007878e820 */ /* 0x000fe20000400000 */
[----:B--2---:R-:W-:Y:S01]  /*4f30*/  @!P2 FMUL R134, R134, R134 ;  /* 0x000000868686a220 */ /* 0x004fe20000400000 */
[----:B------:R-:W-:Y:S01]  /*4f40*/  @!P5 FMUL R122, R122, 0.5 ;  /* 0x3f0000007a7ad820 */ /* 0x000fe20000400000 */
[----:B------:R-:W-:Y:S01]  /*4f50*/  FSETP.GEU.AND P2, PT, R15, -126, PT ;  /* 0xc2fc00000f00780b */ /* 0x000fe20003f4e000 */
[----:B------:R1:W2:Y:S01]  /*4f60*/  MUFU.EX2 R135, R120 ;  /* 0x0000007800877308 */ /* 0x0002a20000000800 */
[----:B------:R-:W-:Y:S01]  /*4f70*/  FADD R12, R12, R134 ;  /* 0x000000860c0c7221 */ /* 0x000fe20000000000 */
[----:B------:R-:W-:-:S06]  /*4f80*/  F2FP.F16.F32.PACK_AB R121, R134, R131 ;  /* 0x000000838679723e */ /* 0x000fcc00000000ff */
[----:B------:R3:W4:Y:S01]  /*4f90*/  MUFU.EX2 R170, R122 ;  /* 0x0000007a00aa7308 */ /* 0x0007220000000800 */
[----:B-1----:R-:W-:-:S03]  /*4fa0*/  F2FP.F16.F32.PACK_AB R120, R129, R128 ;  /* 0x000000808178723e */ /* 0x002fc600000000ff */
[----:B------:R-:W-:Y:S01]  /*4fb0*/  @!P2 FMUL R15, R15, 0.5 ;  /* 0x3f0000000f0fa820 */ /* 0x000fe20000400000 */
[----:B--2---:R-:W-:Y:S01]  /*4fc0*/  @!P6 FMUL R135, R135, R135 ;  /* 0x000000878787e220 */ /* 0x004fe20000400000 */
[----:B---3--:R-:W-:Y:S02]  /*4fd0*/  F2FP.F16.F32.PACK_AB R122, R130, R132 ;  /* 0x00000084827a723e */ /* 0x008fe400000000ff */
[----:B------:R-:W-:Y:S01]  /*4fe0*/  FSETP.GEU.AND P6, PT, R137, -126, PT ;  /* 0xc2fc00008900780b */ /* 0x000fe20003fce000 */
[----:B------:R-:W-:Y:S01]  /*4ff0*/  FADD R12, R12, R135 ;  /* 0x000000870c0c7221 */ /* 0x000fe20000000000 */
[----:B----4-:R-:W-:Y:S01]  /*5000*/  @!P5 FMUL R170, R170, R170 ;  /* 0x000000aaaaaad220 */ /* 0x010fe20000400000 */
[----:B------:R-:W-:-:S03]  /*5010*/  FSETP.GEU.AND P5, PT, R138, -126, PT ;  /* 0xc2fc00008a00780b */ /* 0x000fc60003fae000 */
[----:B------:R-:W-:Y:S01]  /*5020*/  FADD R12, R12, R170 ;  /* 0x000000aa0c0c7221 */ /* 0x000fe20000000000 */
[----:B------:R-:W-:-:S06]  /*5030*/  F2FP.F16.F32.PACK_AB R123, R170, R135 ;  /* 0x00000087aa7b723e */ /* 0x000fcc00000000ff */
[----:B------:R-:W-:Y:S01]  /*5040*/  @!P6 FMUL R137, R137, 0.5 ;  /* 0x3f0000008989e820 */ /* 0x000fe20000400000 */
[----:B------:R-:W-:Y:S02]  /*5050*/  WARPGROUP.ARRIVE ;  /* 0x00000000000079c5 */ /* 0x000fe40000000000 */
[----:B------:R-:W-:-:S04]  /*5060*/  @!P5 FMUL R138, R138, 0.5 ;  /* 0x3f0000008a8ad820 */ /* 0x000fc80000400000 */
[----:B------:R-:W-:Y:S01]  /*5070*/  HGMMA.64x192x16.F32 R24, R120, gdesc[UR4].tnspB, R24, gsb0 ;  /* 0x42e0000478187df0 */ /* 0x000fe20008000818 */
[----:B------:R-:W1:Y:S01]  /*5080*/  MUFU.EX2 R137, R137 ;  /* 0x0000008900897308 */ /* 0x000e620000000800 */
[----:B------:R-:W-:Y:S02]  /*5090*/  R2UR UR6, R22 ;  /* 0x00000000160672ca */ /* 0x000fe400000e0000 */
[----:B------:R-:W-:-:S05]  /*50a0*/  R2UR UR7, R23 ;  /* 0x00000000170772ca */ /* 0x000fca00000e0000 */
[----:B------:R-:W2:Y:S08]  /*50b0*/  MUFU.EX2 R139, R138 ;  /* 0x0000008a008b7308 */ /* 0x000eb00000000800 */
[----:B------:R-:W3:Y:S01]  /*50c0*/  MUFU.EX2 R22, R126 ;  /* 0x0000007e00167308 */ /* 0x000ee20000000800 */
[----:B-1----:R-:W-:-:S04]  /*50d0*/  @!P6 FMUL R137, R137, R137 ;  /* 0x000000898989e220 */ /* 0x002fc80000400000 */
[----:B------:R-:W-:Y:S01]  /*50e0*/  FADD R11, R11, R137 ;  /* 0x000000890b0b7221 */ /* 0x000fe20000000000 */
[----:B--2---:R-:W-:-:S03]  /*50f0*/  @!P5 FMUL R139, R139, R139 ;  /* 0x0000008b8b8bd220 */ /* 0x004fc60000400000 */
[----:B------:R-:W-:Y:S01]  /*5100*/  FADD R11, R11, R140 ;  /* 0x0000008c0b0b7221 */ /* 0x000fe20000000000 */
[----:B------:R-:W-:-:S03]  /*5110*/  FADD R12, R12, R139 ;  /* 0x0000008b0c0c7221 */ /* 0x000fc60000000000 */
[----:B------:R-:W-:Y:S01]  /*5120*/  FADD R11, R11, R133 ;  /* 0x000000850b0b7221 */ /* 0x000fe20000000000 */
[----:B---3--:R-:W-:-:S03]  /*5130*/  @!P3 FMUL R22, R22, R22 ;  /* 0x000000161616b220 */ /* 0x008fc60000400000 */
[----:B------:R-:W-:Y:S01]  /*5140*/  FADD R11, R11, R144 ;  /* 0x000000900b0b7221 */ /* 0x000fe20000000000 */
[----:B------:R-:W-:Y:S02]  /*5150*/  WARPGROUP.DEPBAR.LE gsb0, 0x0 ;  /* 0x00008000000079c5 */ /* 0x000fe40000010000 */
[--C-:B------:R-:W-:Y:S01]  /*5160*/  FFMA R120, R142, UR14, -R165.reuse ;  /* 0x0000000e8e787c23 */ /* 0x100fe200080008a5 */
[----:B------:R-:W-:Y:S01]  /*5170*/  FFMA R122, R143, UR14, -R165 ;  /* 0x0000000e8f7a7c23 */ /* 0x000fe200080008a5 */
[----:B------:R1:W2:Y:S03]  /*5180*/  MUFU.EX2 R142, R15 ;  /* 0x0000000f008e7308 */ /* 0x0002a60000000800 */
[----:B------:R-:W-:Y:S02]  /*5190*/  FSETP.GEU.AND P6, PT, R120, -126, PT ;  /* 0xc2fc00007800780b */ /* 0x000fe40003fce000 */
[----:B------:R-:W-:-:S02]  /*51a0*/  FSETP.GEU.AND P5, PT, R122, -126, PT ;  /* 0xc2fc00007a00780b */ /* 0x000fc40003fae000 */
[----:B-1----:R-:W-:-:S09]  /*51b0*/  MOV R15, 0x40000040 ;  /* 0x40000040000f7802 */ /* 0x002fd20000000f00 */
        /* <DEDUP_REMOVED lines=11> */
[----:B---3--:R-:W-:-:S04]  /*5270*/  F2FP.F16.F32.PACK_AB R122, R133, R140 ;  /* 0x0000008c857a723e */ /* 0x008fc800000000ff */
[----:B------:R-:W1:Y:S01]  /*5280*/  MUFU.EX2 R147, R147 ;  /* 0x0000009300937308 */ /* 0x000e620000000800 */
[----:B------:R-:W-:Y:S01]  /*5290*/  FSETP.GEU.AND P6, PT, R145, -126, PT ;  /* 0xc2fc00009100780b */ /* 0x000fe20003fce000 */
[----:B------:R-:W-:Y:S01]  /*52a0*/  FADD R12, R12, R143 ;  /* 0x0000008f0c0c7221 */ /* 0x000fe20000000000 */
[----:B----4-:R-:W-:Y:S01]  /*52b0*/  @!P5 FMUL R138, R138, R138 ;  /* 0x0000008a8a8ad220 */ /* 0x010fe20000400000 */
[----:B------:R-:W-:-:S03]  /*52c0*/  FSETP.GEU.AND P5, PT, R146, -126, PT ;  /* 0xc2fc00009200780b */ /* 0x000fc60003fae000 */
[----:B------:R-:W-:Y:S01]  /*52d0*/  FADD R12, R12, R138 ;  /* 0x0000008a0c0c7221 */ /* 0x000fe20000000000 */
[----:B------:R-:W-:-:S06]  /*52e0*/  F2FP.F16.F32.PACK_AB R123, R138, R143 ;  /* 0x0000008f8a7b723e */ /* 0x000fcc00000000ff */
[----:B------:R-:W-:Y:S01]  /*52f0*/  @!P6 FMUL R145, R145, 0.5 ;  /* 0x3f0000009191e820 */ /* 0x000fe20000400000 */
[----:B------:R-:W-:Y:S01]  /*5300*/  WARPGROUP.ARRIVE ;  /* 0x00000000000079c5 */ /* 0x000fe20000000000 */
[----:B-1----:R-:W-:Y:S01]  /*5310*/  @!P2 FMUL R147, R147, R147 ;  /* 0x000000939393a220 */ /* 0x002fe20000400000 */
[----:B------:R-:W-:Y:S01]  /*5320*/  ISETP.NE.AND P2, PT, R8, 0x4, PT ;  /* 0x000000040800780c */ /* 0x000fe20003f45270 */
[----:B------:R-:W-:-:S03]  /*5330*/  @!P5 FMUL R146, R146, 0.5 ;  /* 0x3f0000009292d820 */ /* 0x000fc60000400000 */
[----:B------:R-:W-:Y:S01]  /*5340*/  HGMMA.64x192x16.F32 R24, R120, gdesc[UR4].tnspB, R24, gsb0 ;  /* 0x42e0000478187df0 */ /* 0x000fe20008000818 */
[----:B------:R-:W1:Y:S01]  /*5350*/  MUFU.EX2 R145, R145 ;  /* 0x0000009100917308 */ /* 0x000e620000000800 */
[----:B------:R-:W-:Y:S02]  /*5360*/  R2UR UR6, R14 ;  /* 0x000000000e0672ca */ /* 0x000fe400000e0000 */
[----:B------:R-:W-:Y:S02]  /*5370*/  R2UR UR7, R15 ;  /* 0x000000000f0772ca */ /* 0x000fe400000e0000 */
[----:B------:R-:W-:-:S03]  /*5380*/  SEL R14, R8, RZ, P2 ;  /* 0x000000ff080e7207 */ /* 0x000fc60001000000 */
[----:B------:R-:W2:Y:S01]  /*5390*/  MUFU.EX2 R23, R146 ;  /* 0x0000009200177308 */ /* 0x000ea20000000800 */
[----:B------:R-:W-:-:S04]  /*53a0*/  LEA R8, R14, R9, 0x3 ;  /* 0x000000090e087211 */ /* 0x000fc800078e18ff */
[----:B------:R-:W-:Y:S01]  /*53b0*/  PRMT R8, RZ, 0x654, R8 ;  /* 0x00000654ff087816 */ /* 0x000fe20000000008 */
[----:B-1----:R-:W-:Y:S01]  /*53c0*/  @!P6 FMUL R145, R145, R145 ;  /* 0x000000919191e220 */ /* 0x002fe20000400000 */
[----:B------:R-:W-:-:S03]  /*53d0*/  FSETP.GEU.AND P6, PT, R150, -126, PT ;  /* 0xc2fc00009600780b */ /* 0x000fc60003fce000 */
[----:B------:R-:W-:Y:S01]  /*53e0*/  FADD R11, R11, R145 ;  /* 0x000000910b0b7221 */ /* 0x000fe20000000000 */
[----:B--2---:R-:W-:Y:S01]  /*53f0*/  @!P5 FMUL R23, R23, R23 ;  /* 0x000000171717d220 */ /* 0x004fe20000400000 */
[----:B------:R-:W-:Y:S02]  /*5400*/  FSETP.GEU.AND P5, PT, R151, -126, PT ;  /* 0xc2fc00009700780b */ /* 0x000fe40003fae000 */
[----:B------:R-:W-:Y:S01]  /*5410*/  FADD R11, R11, R148 ;  /* 0x000000940b0b7221 */ /* 0x000fe20000000000 */
[----:B------:R-:W-:-:S05]  /*5420*/  FADD R12, R12, R23 ;  /* 0x000000170c0c7221 */ /* 0x000fca0000000000 */
[----:B------:R-:W-:Y:S01]  /*5430*/  @!P6 FMUL R150, R150, 0.5 ;  /* 0x3f0000009696e820 */ /* 0x000fe20000400000 */
[----:B------:R-:W-:Y:S01]  /*5440*/  FADD R11, R11, R22 ;  /* 0x000000160b0b7221 */ /* 0x000fe20000000000 */
[----:B------:R-:W-:Y:S02]  /*5450*/  FADD R12, R12, R147 ;  /* 0x000000930c0c7221 */ /* 0x000fe40000000000 */
[----:B------:R-:W1:Y:S01]  /*5460*/  MUFU.EX2 R141, R150 ;  /* 0x00000096008d7308 */ /* 0x000e620000000800 */
[----:B------:R-:W-:-:S07]  /*5470*/  @!P5 FMUL R151, R151, 0.5 ;  /* 0x3f0000009797d820 */ /* 0x000fce0000400000 */
[----:B------:R-:W2:Y:S01]  /*5480*/  MUFU.EX2 R146, R151 ;  /* 0x0000009700927308 */ /* 0x000ea20000000800 */
[----:B-1----:R-:W-:-:S04]  /*5490*/  @!P6 FMUL R141, R141, R141 ;  /* 0x0000008d8d8de220 */ /* 0x002fc80000400000 */
[----:B------:R-:W-:Y:S01]  /*54a0*/  FADD R12, R12, R141 ;  /* 0x0000008d0c0c7221 */ /* 0x000fe20000000000 */
[----:B--2---:R-:W-:-:S04]  /*54b0*/  @!P5 FMUL R146, R146, R146 ;  /* 0x000000929292d220 */ /* 0x004fc80000400000 */
[----:B------:R-:W-:Y:S01]  /*54c0*/  FADD R12, R12, R146 ;  /* 0x000000920c0c7221 */ /* 0x000fe20000000000 */
[----:B------:R-:W-:Y:S02]  /*54d0*/  WARPGROUP.DEPBAR.LE gsb0, 0x0 ;  /* 0x00008000000079c5 */ /* 0x000fe40000010000 */
[----:B------:R-:W-:Y:S02]  /*54e0*/  F2FP.F16.F32.PACK_AB R120, R145, R144 ;  /* 0x000000909178723e */ /* 0x000fe400000000ff */
[----:B------:R-:W-:Y:S02]  /*54f0*/  F2FP.F16.F32.PACK_AB R121, R147, R23 ;  /* 0x000000179379723e */ /* 0x000fe400000000ff */
[----:B------:R-:W-:Y:S02]  /*5500*/  F2FP.F16.F32.PACK_AB R122, R22, R148 ;  /* 0x00000094167a723e */ /* 0x000fe400000000ff */
[----:B------:R-:W-:-:S04]  /*5510*/  F2FP.F16.F32.PACK_AB R123, R146, R141 ;  /* 0x0000008d927b723e */ /* 0x000fc800000000ff */
[----:B------:R-:W-:-:S06]  /*5520*/  WARPGROUP.ARRIVE ;  /* 0x00000000000079c5 */ /* 0x000fcc0000000000 */
[----:B------:R-:W-:Y:S03]  /*5530*/  HGMMA.64x192x16.F32 R24, R120, gdesc[UR4].tnspB, R24, gsb0 ;  /* 0x42e0000478187df0 */ /* 0x000fe60008000818 */
[----:B------:R-:W-:Y:S02]  /*5540*/  WARPGROUP.DEPBAR.LE gsb0, 0x0 ;  /* 0x00008000000079c5 */ /* 0x000fe40000010000 */
[----:B------:R1:W-:Y:S01]  /*5550*/  SYNCS.ARRIVE.TRANS64.RED.A1T0 RZ, [R8+URZ], RZ ;  /* 0x000000ff08ff79a7 */ /* 0x0003e2000810043f */
[----:B------:R-:W-:Y:S05]  /*5560*/  @P1 BRA `(.L_x_32) ;  /* 0x0000000000d01947 */ /* 0x000fea0003800000 */
[----:B------:R-:W-:Y:S01]  /*5570*/  ISETP.LT.OR P1, PT, R19, 0x1, !P0 ;  /* 0x000000011300780c */ /* 0x000fe20004721670 */
[----:B------:R-:W-:-:S12]  /*5580*/  BSSY B0, `(.L_x_33) ;  /* 0x0000031000007945 */ /* 0x000fd80003800000 */
[----:B------:R-:W-:Y:S05]  /*5590*/  @P1 BRA `(.L_x_34) ;  /* 0x0000000000bc1947 */ /* 0x000fea0003800000 */
[----:B-1----:R-:W-:Y:S02]  /*55a0*/  LEA R8, R5, R16, 0x3 ;  /* 0x0000001005087211 */ /* 0x002fe400078e18ff */
[----:B------:R-:W-:Y:S02]  /*55b0*/  SHF.L.U32 R15, R4, 0x1f, RZ ;  /* 0x0000001f040f7819 */ /* 0x000fe400000006ff */
[----:B------:R-:W-:Y:S02]  /*55c0*/  ISETP.NE.AND P2, PT, R17, RZ, PT ;  /* 0x000000ff1100720c */ /* 0x000fe40003f45270 */
[----:B------:R-:W1:Y:S02]  /*55d0*/  SYNCS.PHASECHK.TRANS64.TRYWAIT P1, [R8+URZ+0x1e020], R15 ;  /* 0x01e0200f080075a7 */ /* 0x000e64000802017f */
[----:B-1----:R-:W-:Y:S09]  /*55e0*/  @!P1 BRA `(.L_x_35) ;  /* 0x0000002800989947 */ /* 0x002ff20003800000 */
.L_x_78:
[----:B------:R-:W-:Y:S05]  /*55f0*/  @P2 BRA `(.L_x_36) ;  /* 0x0000000000142947 */ /* 0x000fea0003800000 */
[----:B------:R-:W-:Y:S02]  /*5600*/  LOP3.LUT P1, RZ, R18, 0x1f, RZ, 0xc0, !PT ;  /* 0x0000001f12ff7812 */ /* 0x000fe4000782c0ff */
[----:B-1----:R-:W-:-:S04]  /*5610*/  MOV R15, 0x6000 ;  /* 0x00006000000f7802 */ /* 0x002fc80000000f00 */
[----:B------:R2:W-:Y:S07]  /*5620*/  SYNCS.ARRIVE.TRANS64 RZ, [R8+URZ+0x1e000], R15 ;  /* 0x01e0000f08ff79a7 */ /* 0x0005ee000800003f */
[----:B------:R-:W-:Y:S05]  /*5630*/  @!P1 BRA `(.L_x_36) ;  /* 0x0000000000049947 */ /* 0x000fea0003800000 */
[----:B------:R-:W-:Y:S01]  /*5640*/  BPT.TRAP 0x1 ;  /* 0x000000040000795c */ /* 0x000fe20000300000 */
.L_x_36:
[----:B-12---:R-:W-:Y:S01]  /*5650*/  IMAD R15, R5, 0x6000, R16 ;  /* 0x00006000050f7824 */ /* 0x006fe200078e0210 */
[----:B------:R-:W-:Y:S01]  /*5660*/  R2UR UR25, R8 ;  /* 0x00000000081972ca */ /* 0x000fe200000e0000 */
[----:B------:R-:W-:Y:S01]  /*5670*/  UIADD3 UR6, UP0, UR30, 0x2f0, URZ ;  /* 0x000002f01e067890 */ /* 0x000fe2000ff1e03f */
[C---:B------:R-:W-:Y:S01]  /*5680*/  R2UR UR27, R2.reuse ;  /* 0x00000000021b72ca */ /* 0x040fe200000e0000 */
[----:B------:R-:W-:Y:S01]  /*5690*/  UMOV UR32, 0x0 ;  /* 0x0000000000207882 */ /* 0x000fe20000000000 */
[----:B------:R-:W-:Y:S01]  /*56a0*/  R2UR UR8, R15 ;  /* 0x000000000f0872ca */ /* 0x000fe200000e0000 */
[----:B------:R-:W-:Y:S01]  /*56b0*/  UIADD3.X UR7, URZ, UR31, URZ, UP0, !UPT ;  /* 0x0000001f3f077290 */ /* 0x000fe200087fe43f */
[----:B------:R-:W-:Y:S01]  /*56c0*/  IADD3 R5, R5, 0x1, RZ ;  /* 0x0000000105057810 */ /* 0x000fe20007ffe0ff */
[----:B------:R-:W-:Y:S01]  /*56d0*/  UMOV UR33, 0x10000000 ;  /* 0x1000000000217882 */ /* 0x000fe20000000000 */
[----:B------:R-:W-:Y:S01]  /*56e0*/  UMOV UR26, URZ ;  /* 0x0000003f001a7c82 */ /* 0x000fe20008000000 */
[----:B------:R-:W-:Y:S01]  /*56f0*/  UMOV UR28, UR36 ;  /* 0x00000024001c7c82 */ /* 0x000fe20008000000 */
[----:B------:R-:W-:Y:S01]  /*5700*/  UMOV UR29, UR37 ;  /* 0x00000025001d7c82 */ /* 0x000fe20008000000 */
[----:B------:R-:W-:Y:S01]  /*5710*/  UMOV UR18, 0x40 ;  /* 0x0000004000127882 */ /* 0x000fe20000000000 */
[----:B------:R-:W-:Y:S01]  /*5720*/  UMOV UR20, UR36 ;  /* 0x0000002400147c82 */ /* 0x000fe20008000000 */
[----:B------:R-:W-:Y:S01]  /*5730*/  UIADD3 UR25, UR25, 0x1e000, URZ ;  /* 0x0001e00019197890 */ /* 0x000fe2000fffe03f */
[C---:B------:R-:W-:Y:S01]  /*5740*/  ISETP.NE.AND P1, PT, R5.reuse, 0x4, PT ;  /* 0x000000040500780c */ /* 0x040fe20003f25270 */
[----:B------:R-:W-:Y:S01]  /*5750*/  USHF.L.U32 UR27, UR27, 0x6, URZ ;  /* 0x000000061b1b7899 */ /* 0x000fe2000800063f */
[----:B------:R-:W-:Y:S01]  /*5760*/  IADD3 R2, R2, 0x1, RZ ;  /* 0x0000000102027810 */ /* 0x000fe20007ffe0ff */
[----:B------:R-:W-:Y:S01]  /*5770*/  UIADD3 UR24, UR8, 0x6000, URZ ;  /* 0x0000600008187890 */ /* 0x000fe2000fffe03f */
[----:B------:R-:W-:Y:S01]  /*5780*/  SEL R15, RZ, 0x1, P1 ;  /* 0x00000001ff0f7807 */ /* 0x000fe20000800000 */
[----:B------:R-:W-:Y:S01]  /*5790*/  UIADD3 UR16, UR8, 0x8000, URZ ;  /* 0x0000800008107890 */ /* 0x000fe2000fffe03f */
[----:B------:R-:W-:Y:S01]  /*57a0*/  SEL R5, R5, RZ, P1 ;  /* 0x000000ff05057207 */ /* 0x000fe20000800000 */
[----:B------:R-:W-:Y:S01]  /*57b0*/  UIADD3 UR8, UR8, 0xa000, URZ ;  /* 0x0000a00008087890 */ /* 0x000fe2000fffe03f */
[----:B------:R-:W-:Y:S01]  /*57c0*/  LOP3.LUT R4, R4, R15, RZ, 0x3c, !PT ;  /* 0x0000000f04047212 */ /* 0x000fe200078e3cff */
[----:B------:R-:W-:Y:S01]  /*57d0*/  UMOV UR21, UR37 ;  /* 0x0000002500157c82 */ /* 0x000fe20008000000 */
[----:B------:R-:W-:Y:S01]  /*57e0*/  UMOV UR17, UR25 ;  /* 0x0000001900117c82 */ /* 0x000fe20008000000 */
[----:B------:R-:W-:Y:S01]  /*57f0*/  UMOV UR19, UR27 ;  /* 0x0000001b00137c82 */ /* 0x000fe20008000000 */
[----:B------:R-:W-:Y:S01]  /*5800*/  UMOV UR10, 0x80 ;  /* 0x00000080000a7882 */ /* 0x000fe20000000000 */
[----:B------:R-:W-:Y:S01]  /*5810*/  UMOV UR12, UR36 ;  /* 0x00000024000c7c82 */ /* 0x000fe20008000000 */
[----:B------:R-:W-:Y:S01]  /*5820*/  UMOV UR13, UR37 ;  /* 0x00000025000d7c82 */ /* 0x000fe20008000000 */
[----:B------:R-:W-:Y:S01]  /*5830*/  UMOV UR9, UR25 ;  /* 0x0000001900097c82 */ /* 0x000fe20008000000 */
[----:B------:R2:W-:Y:S01]  /*5840*/  UTMALDG.4D [UR24], [UR6], desc[UR32] ;  /* 0x00002018060075b4 */ /* 0x0005e20008019000 */
[----:B------:R-:W-:Y:S01]  /*5850*/  UMOV UR11, UR27 ;  /* 0x0000001b000b7c82 */ /* 0x000fe20008000000 */
[----:B------:R2:W-:Y:S01]  /*5860*/  UTMALDG.4D [UR16], [UR6], desc[UR32] ;  /* 0x00002010060075b4 */ /* 0x0005e20008019000 */
[----:B------:R2:W-:Y:S02]  /*5870*/  UTMALDG.4D [UR8], [UR6], desc[UR32] ;  /* 0x00002008060075b4 */ /* 0x0005e40008019000 */
[----:B--2---:R-:W-:Y:S01]  /*5880*/  NOP ;  /* 0x0000000000007918 */ /* 0x004fe20000000000 */
.L_x_34:
[----:B------:R-:W-:Y:S05]  /*5890*/  BSYNC B0 ;  /* 0x0000000000007941 */ /* 0x000fea0003800000 */
.L_x_33:
[----:B------:R-:W-:-:S07]  /*58a0*/  IADD3 R19, R19, -0x1, RZ ;  /* 0xffffffff13137810 */ /* 0x000fce0007ffe0ff */
.L_x_32:
[----:B------:R-:W-:Y:S01]  /*58b0*/  ISETP.GT.AND P3, PT, R10, 0x2, PT ;  /* 0x000000020a00780c */ /* 0x000fe20003f64270 */
[----:B------:R-:W-:Y:S01]  /*58c0*/  VIADD R13, R13, 0x1 ;  /* 0x000000010d0d7836 */ /* 0x000fe20000000000 */
[----:B-1----:R-:W-:Y:S02]  /*58d0*/  IADD3 R8, R14, 0x1, RZ ;  /* 0x000000010e087810 */ /* 0x002fe40007ffe0ff */
[----:B------:R-:W-:Y:S02]  /*58e0*/  IADD3 R10, R10, -0x1, RZ ;  /* 0xffffffff0a0a7810 */ /* 0x000fe40007ffe0ff */
[----:B------:R-:W-:Y:S02]  /*58f0*/  ISETP.NE.AND P1, PT, R13, 0x4, PT ;  /* 0x000000040d00780c */ /* 0x000fe40003f25270 */
[----:B------:R-:W-:Y:S02]  /*5900*/  ISETP.NE.AND P2, PT, R8, 0x4, PT ;  /* 0x000000040800780c */ /* 0x000fe40003f45270 */
[----:B------:R-:W-:-:S02]  /*5910*/  SEL R15, RZ, 0x1, P1 ;  /* 0x00000001ff0f7807 */ /* 0x000fc40000800000 */
[----:B------:R-:W-:Y:S02]  /*5920*/  MOV R21, R7 ;  /* 0x0000000700157202 */ /* 0x000fe40000000f00 */
[----:B------:R-:W-:Y:S02]  /*5930*/  LOP3.LUT R6, R6, R15, RZ, 0x3c, !PT ;  /* 0x0000000f06067212 */ /* 0x000fe400078e3cff */
[----:B------:R-:W-:Y:S02]  /*5940*/  MOV R23, R3 ;  /* 0x0000000300177202 */ /* 0x000fe40000000f00 */
[----:B------:R-:W-:Y:S02]  /*5950*/  SEL R13, R13, RZ, P1 ;  /* 0x000000ff0d0d7207 */ /* 0x000fe40000800000 */
[----:B------:R-:W-:Y:S01]  /*5960*/  SEL R8, R8, RZ, P2 ;  /* 0x000000ff08087207 */ /* 0x000fe20001000000 */
[----:B------:R-:W-:Y:S06]  /*5970*/  @P3 BRA `(.L_x_37) ;  /* 0xffffffd800143947 */ /* 0x000fec000383ffff */
.L_x_24:
[----:B------:R-:W-:Y:S05]  /*5980*/  WARPSYNC.ALL ;  /* 0x0000000000007948 */ /* 0x000fea0003800000 */
[----:B------:R-:W2:Y:S01]  /*5990*/  SHFL.BFLY PT, R0, R11, 0x1, 0x1f ;  /* 0x0c201f000b007f89 */ /* 0x000ea200000e0000 */
[----:B------:R-:W-:Y:S01]  /*59a0*/  BSSY B0, `(.L_x_38) ;  /* 0x0000023000007945 */ /* 0x000fe20003800000 */
[----:B------:R-:W-:Y:S02]  /*59b0*/  MOV R8, 0x3f800000 ;  /* 0x3f80000000087802 */ /* 0x000fe40000000f00 */
[----:B------:R-:W1:Y:S01]  /*59c0*/  SHFL.BFLY PT, R5, R12, 0x1, 0x1f ;  /* 0x0c201f000c057f89 */ /* 0x000e6200000e0000 */
[----:B------:R-:W-:Y:S01]  /*59d0*/  MOV R4, 0x3f800000 ;  /* 0x3f80000000047802 */ /* 0x000fe20000000f00 */
[----:B--2---:R-:W-:Y:S01]  /*59e0*/  FADD R0, R0, R11 ;  /* 0x0000000b00007221 */ /* 0x004fe20000000000 */
[----:B------:R-:W-:Y:S01]  /*59f0*/  MOV R11, 0x7f800000 ;  /* 0x7f800000000b7802 */ /* 0x000fe20000000f00 */
[----:B-1----:R-:W-:-:S03]  /*5a00*/  FADD R14, R5, R12 ;  /* 0x0000000c050e7221 */ /* 0x002fc60000000000 */
[----:B------:R-:W1:Y:S04]  /*5a10*/  SHFL.BFLY PT, R9, R0, 0x2, 0x1f ;  /* 0x0c401f0000097f89 */ /* 0x000e6800000e0000 */
[----:B------:R-:W2:Y:S01]  /*5a20*/  SHFL.BFLY PT, R15, R14, 0x2, 0x1f ;  /* 0x0c401f000e0f7f89 */ /* 0x000ea200000e0000 */
[C---:B-1----:R-:W-:Y:S01]  /*5a30*/  FSETP.NE.AND P0, PT, R0.reuse, -R9, PT ;  /* 0x800000090000720b */ /* 0x042fe20003f05000 */
[----:B------:R-:W-:Y:S01]  /*5a40*/  FADD R2, R0, R9 ;  /* 0x0000000900027221 */ /* 0x000fe20000000000 */
[----:B------:R-:W-:Y:S01]  /*5a50*/  MOV R9, 0x7f800000 ;  /* 0x7f80000000097802 */ /* 0x000fe20000000f00 */
[----:B--2---:R-:W-:-:S10]  /*5a60*/  FADD R6, R14, R15 ;  /* 0x0000000f0e067221 */ /* 0x004fd40000000000 */
[----:B------:R-:W-:Y:S05]  /*5a70*/  @!P0 BRA `(.L_x_39) ;  /* 0x0000000000548947 */ /* 0x000fea0003800000 */
[----:B------:R-:W-:Y:S01]  /*5a80*/  IADD3 R0, R2, 0x1800000, RZ ;  /* 0x0180000002007810 */ /* 0x000fe20007ffe0ff */
[----:B------:R-:W-:Y:S03]  /*5a90*/  BSSY B1, `(.L_x_40) ;  /* 0x000000c000017945 */ /* 0x000fe60003800000 */
[----:B------:R-:W-:-:S04]  /*5aa0*/  LOP3.LUT R0, R0, 0x7f800000, RZ, 0xc0, !PT ;  /* 0x7f80000000007812 */ /* 0x000fc800078ec0ff */
[----:B------:R-:W-:-:S13]  /*5ab0*/  ISETP.GT.U32.AND P0, PT, R0, 0x1ffffff, PT ;  /* 0x01ffffff0000780c */ /* 0x000fda0003f04070 */
[----:B------:R-:W-:Y:S05]  /*5ac0*/  @P0 BRA `(.L_x_41) ;  /* 0x0000000000100947 */ /* 0x000fea0003800000 */
[----:B------:R-:W-:-:S07]  /*5ad0*/  MOV R12, 0x5af0 ;  /* 0x00005af0000c7802 */ /* 0x000fce0000000f00 */
[----:B------:R-:W-:Y:S05]  /*5ae0*/  CALL.REL.NOINC `($__internal_0_$__cuda_sm20_rcp_rn_f32_slowpath) ;  /* 0x00000024006c7944 */ /* 0x000fea0003c00000 */
[----:B------:R-:W-:Y:S01]  /*5af0*/  MOV R4, R0 ;  /* 0x0000000000047202 */ /* 0x000fe20000000f00 */
[----:B------:R-:W-:Y:S06]  /*5b00*/  BRA `(.L_x_42) ;  /* 0x0000000000107947 */ /* 0x000fec0003800000 */
.L_x_41:
[----:B------:R-:W1:Y:S02]  /*5b10*/  MUFU.RCP R5, R2 ;  /* 0x0000000200057308 */ /* 0x000e640000001000 */
[----:B-1----:R-:W-:-:S04]  /*5b20*/  FFMA R0, R2, R5, -1 ;  /* 0xbf80000002007423 */ /* 0x002fc80000000005 */
[----:B------:R-:W-:-:S04]  /*5b30*/  FADD.FTZ R0, -R0, -RZ ;  /* 0x800000ff00007221 */ /* 0x000fc80000010100 */
[----:B------:R-:W-:-:S07]  /*5b40*/  FFMA R4, R5, R0, R5 ;  /* 0x0000000005047223 */ /* 0x000fce0000000005 */
.L_x_42:
[----:B------:R-:W-:Y:S05]  /*5b50*/  BSYNC B1 ;  /* 0x0000000000017941 */ /* 0x000fea0003800000 */
.L_x_40:
[----:B------:R-:W-:Y:S01]  /*5b60*/  FSETP.GEU.AND P0, PT, |R2|, 1.175494350822287508e-38, PT ;  /* 0x008000000200780b */ /* 0x000fe20003f0e200 */
[----:B------:R-:W-:-:S12]  /*5b70*/  ULDC UR6, c[0x0][0x600] ;  /* 0x0001800000067ab9 */ /* 0x000fd80000000800 */
[----:B------:R-:W-:-:S04]  /*5b80*/  @!P0 FMUL R2, R2, 16777216 ;  /* 0x4b80000002028820 */ /* 0x000fc80000400000 */
[----:B------:R-:W1:Y:S02]  /*5b90*/  MUFU.LG2 R0, R2 ;  /* 0x0000000200007308 */ /* 0x000e640000000c00 */
[----:B-1----:R-:W-:-:S04]  /*5ba0*/  @!P0 FADD R0, R0, -24 ;  /* 0xc1c0000000008421 */ /* 0x002fc80000000000 */
[----:B------:R-:W-:-:S04]  /*5bb0*/  FMUL R0, R0, 0.69314718246459960938 ;  /* 0x3f31721800007820 */ /* 0x000fc80000400000 */
[----:B------:R-:W-:-:S07]  /*5bc0*/  FFMA R11, R7, UR6, R0 ;  /* 0x00000006070b7c23 */ /* 0x000fce0008000000 */
.L_x_39:
[----:B------:R-:W-:Y:S05]  /*5bd0*/  BSYNC B0 ;  /* 0x0000000000007941 */ /* 0x000fea0003800000 */
.L_x_38:
[----:B------:R-:W-:Y:S01]  /*5be0*/  FSETP.NE.AND P0, PT, R14, -R15, PT ;  /* 0x8000000f0e00720b */ /* 0x000fe20003f05000 */
[----:B------:R-:W-:Y:S01]  /*5bf0*/  ULDC UR4, c[0x0][0x608] ;  /* 0x0001820000047ab9 */ /* 0x000fe20000000800 */
[----:B------:R-:W-:Y:S01]  /*5c00*/  BSSY B0, `(.L_x_43) ;  /* 0x0000049000007945 */ /* 0x000fe20003800000 */
[----:B------:R-:W-:-:S04]  /*5c10*/  FMUL R4, R4, UR4 ;  /* 0x0000000404047c20 */ /* 0x000fc80008400000 */
        /* <DEDUP_REMOVED lines=48> */
[----:B------:R-:W-:Y:S06]  /*5f20*/  @!P0 BRA `(.L_x_44) ;  /* 0x0000000000588947 */ /* 0x000fec0003800000 */
[----:B------:R-:W-:Y:S01]  /*5f30*/  IADD3 R0, R6, 0x1800000, RZ ;  /* 0x0180000006007810 */ /* 0x000fe20007ffe0ff */
[----:B------:R-:W-:Y:S03]  /*5f40*/  BSSY B1, `(.L_x_45) ;  /* 0x000000d000017945 */ /* 0x000fe60003800000 */
[----:B------:R-:W-:-:S04]  /*5f50*/  LOP3.LUT R0, R0, 0x7f800000, RZ, 0xc0, !PT ;  /* 0x7f80000000007812 */ /* 0x000fc800078ec0ff */
[----:B------:R-:W-:-:S13]  /*5f60*/  ISETP.GT.U32.AND P0, PT, R0, 0x1ffffff, PT ;  /* 0x01ffffff0000780c */ /* 0x000fda0003f04070 */
[----:B------:R-:W-:Y:S05]  /*5f70*/  @P0 BRA `(.L_x_46) ;  /* 0x0000000000140947 */ /* 0x000fea0003800000 */
[----:B------:R-:W-:Y:S02]  /*5f80*/  MOV R2, R6 ;  /* 0x0000000600027202 */ /* 0x000fe40000000f00 */
[----:B------:R-:W-:-:S07]  /*5f90*/  MOV R12, 0x5fb0 ;  /* 0x00005fb0000c7802 */ /* 0x000fce0000000f00 */
[----:B------:R-:W-:Y:S05]  /*5fa0*/  CALL.REL.NOINC `($__internal_0_$__cuda_sm20_rcp_rn_f32_slowpath) ;  /* 0x00000020003c7944 */ /* 0x000fea0003c00000 */
[----:B------:R-:W-:Y:S01]  /*5fb0*/  MOV R8, R0 ;  /* 0x0000000000087202 */ /* 0x000fe20000000f00 */
[----:B------:R-:W-:Y:S06]  /*5fc0*/  BRA `(.L_x_47) ;  /* 0x0000000000107947 */ /* 0x000fec0003800000 */
.L_x_46:
[----:B------:R-:W1:Y:S02]  /*5fd0*/  MUFU.RCP R5, R6 ;  /* 0x0000000600057308 */ /* 0x000e640000001000 */
[----:B-1----:R-:W-:-:S04]  /*5fe0*/  FFMA R0, R6, R5, -1 ;  /* 0xbf80000006007423 */ /* 0x002fc80000000005 */
[----:B------:R-:W-:-:S04]  /*5ff0*/  FADD.FTZ R0, -R0, -RZ ;  /* 0x800000ff00007221 */ /* 0x000fc80000010100 */
[----:B------:R-:W-:-:S07]  /*6000*/  FFMA R8, R5, R0, R5 ;  /* 0x0000000005087223 */ /* 0x000fce0000000005 */
.L_x_47:
[----:B------:R-:W-:Y:S05]  /*6010*/  BSYNC B1 ;  /* 0x0000000000017941 */ /* 0x000fea0003800000 */
.L_x_45:
[----:B------:R-:W-:Y:S01]  /*6020*/  FSETP.GEU.AND P0, PT, |R6|, 1.175494350822287508e-38, PT ;  /* 0x008000000600780b */ /* 0x000fe20003f0e200 */
[----:B------:R-:W-:-:S12]  /*6030*/  ULDC UR4, c[0x0][0x600] ;  /* 0x0001800000047ab9 */ /* 0x000fd80000000800 */
[----:B------:R-:W-:-:S04]  /*6040*/  @!P0 FMUL R6, R6, 16777216 ;  /* 0x4b80000006068820 */ /* 0x000fc80000400000 */
[----:B------:R-:W1:Y:S02]  /*6050*/  MUFU.LG2 R0, R6 ;  /* 0x0000000600007308 */ /* 0x000e640000000c00 */
[----:B-1----:R-:W-:-:S04]  /*6060*/  @!P0 FADD R0, R0, -24 ;  /* 0xc1c0000000008421 */ /* 0x002fc80000000000 */
[----:B------:R-:W-:-:S04]  /*6070*/  FMUL R0, R0, 0.69314718246459960938 ;  /* 0x3f31721800007820 */ /* 0x000fc80000400000 */
[----:B------:R-:W-:-:S07]  /*6080*/  FFMA R9, R3, UR4, R0 ;  /* 0x0000000403097c23 */ /* 0x000fce0008000000 */
.L_x_44:
[----:B------:R-:W-:Y:S05]  /*6090*/  BSYNC B0 ;  /* 0x0000000000007941 */ /* 0x000fea0003800000 */
.L_x_43:
[C---:B------:R-:W-:Y:S01]  /*60a0*/  LOP3.LUT P0, RZ, R18.reuse, 0x3, RZ, 0xc0, !PT ;  /* 0x0000000312ff7812 */ /* 0x040fe2000780c0ff */
[----:B------:R-:W-:Y:S01]  /*60b0*/  ULDC UR4, c[0x0][0x608] ;  /* 0x0001820000047ab9 */ /* 0x000fe20000000800 */
[----:B------:R-:W-:Y:S01]  /*60c0*/  LOP3.LUT R0, R18, 0x60, RZ, 0xc0, !PT ;  /* 0x0000006012007812 */ /* 0x000fe200078ec0ff */
[----:B------:R-:W-:Y:S01]  /*60d0*/  ULDC.64 UR8, c[0x0][0x208] ;  /* 0x0000820000087ab9 */ /* 0x000fe20000000a00 */
[----:B------:R-:W-:Y:S01]  /*60e0*/  FMUL R8, R8, UR4 ;  /* 0x0000000408087c20 */ /* 0x000fe20008400000 */
[----:B------:R-:W-:Y:S01]  /*60f0*/  BSSY B0, `(.L_x_48) ;  /* 0x0000018000007945 */ /* 0x000fe20003800000 */
[----:B------:R-:W-:-:S07]  /*6100*/  SHF.R.U32.HI R19, RZ, 0x5, R0 ;  /* 0x00000005ff137819 */ /* 0x000fce0000011600 */
[----:B------:R-:W-:Y:S05]  /*6110*/  @P0 BRA `(.L_x_49) ;  /* 0x0000000000540947 */ /* 0x000fea0003800000 */
[----:B------:R-:W1:Y:S01]  /*6120*/  S2UR UR4, SR_CTAID.X ;  /* 0x00000000000479c3 */ /* 0x000e620000002500 */
[----:B------:R-:W-:Y:S02]  /*6130*/  SHF.R.U32.HI R0, RZ, 0x2, R18 ;  /* 0x00000002ff007819 */ /* 0x000fe40000011612 */
[----:B------:R-:W-:Y:S02]  /*6140*/  SHF.L.U32 R3, R19, 0x4, RZ ;  /* 0x0000000413037819 */ /* 0x000fe400000006ff */
[----:B------:R-:W-:-:S04]  /*6150*/  LOP3.LUT R0, R0, 0x7, RZ, 0xc0, !PT ;  /* 0x0000000700007812 */ /* 0x000fc800078ec0ff */
[----:B------:R-:W-:Y:S01]  /*6160*/  LOP3.LUT R0, R3, 0xfffffff0, R0, 0xe2, !PT ;  /* 0xfffffff003007812 */ /* 0x000fe200078ee200 */
[----:B-1----:R-:W-:-:S03]  /*6170*/  USHF.L.U32 UR6, UR4, 0x6, URZ ;  /* 0x0000000604067899 */ /* 0x002fc6000800063f */
[----:B------:R-:W-:Y:S02]  /*6180*/  ULDC.64 UR4, c[0x0][0x688] ;  /* 0x0001a20000047ab9 */ /* 0x000fe40000000a00 */
[----:B------:R-:W-:Y:S02]  /*6190*/  UIMAD UR4, UR36, UR4, UR6 ;  /* 0x00000004240472a4 */ /* 0x000fe4000f8e0206 */
[----:B------:R-:W-:Y:S02]  /*61a0*/  LOP3.LUT R2, R0, UR6, RZ, 0xfc, !PT ;  /* 0x0000000600027c12 */ /* 0x000fe4000f8efcff */
[----:B------:R-:W-:Y:S02]  /*61b0*/  UIMAD UR4, UR37, UR5, UR4 ;  /* 0x00000005250472a4 */ /* 0x000fe4000f8e0204 */
[C---:B------:R-:W-:Y:S01]  /*61c0*/  IADD3 R3, R2.reuse, 0x8, RZ ;  /* 0x0000000802037810 */ /* 0x040fe20007ffe0ff */
[----:B------:R-:W-:Y:S02]  /*61d0*/  ULDC UR5, c[0x0][0x288] ;  /* 0x0000a20000057ab9 */ /* 0x000fe40000000800 */
[----:B------:R-:W-:-:S02]  /*61e0*/  ISETP.GE.U32.AND P0, PT, R2, UR5, PT ;  /* 0x0000000502007c0c */ /* 0x000fc4000bf06070 */
[----:B------:R-:W-:Y:S02]  /*61f0*/  IADD3 R0, P2, R0, UR4, RZ ;  /* 0x0000000400007c10 */ /* 0x000fe4000ff5e0ff */
[----:B------:R-:W-:Y:S01]  /*6200*/  ISETP.GE.U32.AND P1, PT, R3, UR5, PT ;  /* 0x0000000503007c0c */ /* 0x000fe2000bf26070 */
[----:B------:R-:W-:Y:S01]  /*6210*/  ULDC.64 UR4, c[0x0][0x680] ;  /* 0x0001a00000047ab9 */ /* 0x000fe20000000a00 */
[----:B------:R-:W-:Y:S02]  /*6220*/  IADD3.X R3, RZ, RZ, RZ, P2, !PT ;  /* 0x000000ffff037210 */ /* 0x000fe400017fe4ff */
[----:B------:R-:W-:-:S04]  /*6230*/  LEA R2, P2, R0, UR4, 0x2 ;  /* 0x0000000400027c11 */ /* 0x000fc8000f8410ff */
[----:B------:R-:W-:-:S05]  /*6240*/  LEA.HI.X R3, R0, UR5, R3, 0x2, P2 ;  /* 0x0000000500037c11 */ /* 0x000fca00090f1403 */
[----:B------:R1:W-:Y:S04]  /*6250*/  @!P0 STG.E desc[UR8][R2.64], R11 ;  /* 0x0000000b02008986 */ /* 0x0003e8000c101908 */
[----:B------:R1:W-:Y:S02]  /*6260*/  @!P1 STG.E desc[UR8][R2.64+0x20], R9 ;  /* 0x0000200902009986 */ /* 0x0003e4000c101908 */
.L_x_49:
[----:B------:R-:W-:Y:S05]  /*6270*/  BSYNC B0 ;  /* 0x0000000000007941 */ /* 0x000fea0003800000 */
.L_x_48:
[----:B------:R-:W-:Y:S01]  /*6280*/  ULDC.64 UR4, c[0x0][0x730] ;  /* 0x0001cc0000047ab9 */ /* 0x000fe20000000a00 */
[-C--:B------:R-:W-:Y:S01]  /*6290*/  FMUL R26, R26, R8.reuse ;  /* 0x000000081a1a7220 */ /* 0x080fe20000400000 */
[----:B------:R-:W-:Y:S01]  /*62a0*/  ISETP.NE.U32.AND P0, PT, RZ, UR4, PT ;  /* 0x00000004ff007c0c */ /* 0x000fe2000bf05070 */
[-C--:B------:R-:W-:Y:S01]  /*62b0*/  FMUL R22, R27, R8.reuse ;  /* 0x000000081b167220 */ /* 0x080fe20000400000 */
[-C--:B------:R-:W-:Y:S01]  /*62c0*/  FMUL R30, R30, R8.reuse ;  /* 0x000000081e1e7220 */ /* 0x080fe20000400000 */
[-C--:B------:R-:W-:Y:S01]  /*62d0*/  FMUL R120, R31, R8.reuse ;  /* 0x000000081f787220 */ /* 0x080fe20000400000 */
[----:B------:R-:W-:Y:S01]  /*62e0*/  ISETP.NE.AND.EX P0, PT, RZ, UR5, PT, P0 ;  /* 0x00000005ff007c0c */ /* 0x000fe2000bf05300 */
        /* <DEDUP_REMOVED lines=44> */
[----:B------:R-:W-:Y:S06]  /*65b0*/  @P0 BRA `(.L_x_50) ;  /* 0x0000000000200947 */ /* 0x000fec0003800000 */
[----:B------:R-:W-:Y:S02]  /*65c0*/  ULDC.64 UR4, c[0x0][0x728] ;  /* 0x0001ca0000047ab9 */ /* 0x000fe40000000a00 */
[----:B------:R-:W-:-:S04]  /*65d0*/  ISETP.NE.U32.AND P0, PT, RZ, UR4, PT ;  /* 0x00000004ff007c0c */ /* 0x000fc8000bf05070 */
[----:B------:R-:W-:-:S13]  /*65e0*/  ISETP.NE.AND.EX P0, PT, RZ, UR5, PT, P0 ;  /* 0x00000005ff007c0c */ /* 0x000fda000bf05300 */
[----:B------:R-:W-:Y:S05]  /*65f0*/  @!P0 BRA `(.L_x_51) ;  /* 0x00000000000c8947 */ /* 0x000fea0003800000 */
[----:B-1----:R-:W1:Y:S02]  /*6600*/  LDC.64 R2, c[0x0][0x728] ;  /* 0x0001ca00ff027b82 */ /* 0x002e640000000a00 */
[----:B-1----:R2:W5:Y:S01]  /*6610*/  LDG.E R2, desc[UR8][R2.64] ;  /* 0x0000000802027981 */ /* 0x002562000c1e1900 */
[----:B------:R-:W-:Y:S05]  /*6620*/  BRA `(.L_x_50) ;  /* 0x0000000000047947 */ /* 0x000fea0003800000 */
.L_x_51:
[----:B-1----:R-:W3:Y:S02]  /*6630*/  LDC R2, c[0x0][0x720] ;  /* 0x0001c800ff027b82 */ /* 0x002ee40000000800 */
.L_x_50:
[----:B------:R-:W-:Y:S02]  /*6640*/  MOV R0, RZ ;  /* 0x000000ff00007202 */ /* 0x000fe40000000f00 */
[----:B---3-5:R-:W-:Y:S02]  /*6650*/  MOV R83, R2 ;  /* 0x0000000200537202 */ /* 0x028fe40000000f00 */
[----:B------:R-:W-:-:S13]  /*6660*/  LOP3.LUT P0, RZ, R0, 0x1bf, RZ, 0xc0, !PT ;  /* 0x000001bf00ff7812 */ /* 0x000fda000780c0ff */
[----:B------:R-:W-:Y:S05]  /*6670*/  @!P0 BRA `(.L_x_52) ;  /* 0x0000000000408947 */ /* 0x000fea0003800000 */
[----:B------:R-:W-:Y:S01]  /*6680*/  MOV R0, 0x0 ;  /* 0x0000000000007802 */ /* 0x000fe20000000f00 */
[----:B------:R-:W-:Y:S01]  /*6690*/  ULDC.64 UR4, c[0x4][0x70] ;  /* 0x01001c0000047ab9 */ /* 0x000fe20000000a00 */
[----:B------:R-:W-:Y:S01]  /*66a0*/  ULDC.64 UR6, c[0x4][0x8] ;  /* 0x0100020000067ab9 */ /* 0x000fe20000000a00 */
[----:B------:R-:W-:Y:S01]  /*66b0*/  MOV R4, UR4 ;  /* 0x0000000400047c02 */ /* 0x000fe20008000f00 */
[----:B-12---:R1:W2:Y:S01]  /*66c0*/  LDC.64 R2, c[0x4][R0] ;  /* 0x0100000000027b82 */ /* 0x0062a20000000a00 */
[----:B------:R-:W-:Y:S01]  /*66d0*/  IMAD.U32 R5, RZ, RZ, UR5 ;  /* 0x00000005ff057e24 */ /* 0x000fe2000f8e00ff */
[----:B------:R-:W-:Y:S01]  /*66e0*/  ULDC.64 UR4, c[0x4][0x78] ;  /* 0x01001e0000047ab9 */ /* 0x000fe20000000a00 */
[----:B------:R-:W-:Y:S02]  /*66f0*/  MOV R10, UR6 ;  /* 0x00000006000a7c02 */ /* 0x000fe40008000f00 */
[----:B------:R-:W-:Y:S02]  /*6700*/  MOV R6, UR4 ;  /* 0x0000000400067c02 */ /* 0x000fe40008000f00 */
[----:B------:R-:W-:-:S02]  /*6710*/  MOV R7, UR5 ;  /* 0x0000000500077c02 */ /* 0x000fc40008000f00 */
[----:B------:R-:W-:Y:S02]  /*6720*/  MOV R11, UR7 ;  /* 0x00000007000b7c02 */ /* 0x000fe40008000f00 */
[----:B------:R-:W-:Y:S02]  /*6730*/  MOV R8, 0x70 ;  /* 0x0000007000087802 */ /* 0x000fe40000000f00 */
[----:B------:R-:W-:Y:S02]  /*6740*/  MOV R12, 0x1 ;  /* 0x00000001000c7802 */ /* 0x000fe40000000f00 */
[----:B-1----:R-:W-:-:S07]  /*6750*/  MOV R13, RZ ;  /* 0x000000ff000d7202 */ /* 0x002fce0000000f00 */
[----:B------:R-:W-:-:S07]  /*6760*/  LEPC R20, `(.L_x_52) ;  /* 0x000000001014794e */ /* 0x000fce0000000000 */
[----:B--2---:R-:W-:Y:S05]  /*6770*/  CALL.ABS.NOINC R2 ;  /* 0x0000000002007343 */ /* 0x004fea0003c00000 */
.L_x_52:
[----:B------:R-:W-:-:S13]  /*6780*/  LOP3.LUT P0, RZ, R16, 0x1bf, RZ, 0xc0, !PT ;  /* 0x000001bf10ff7812 */ /* 0x000fda000780c0ff */
[----:B------:R-:W-:Y:S05]  /*6790*/  @!P0 BRA `(.L_x_53) ;  /* 0x0000000000408947 */ /* 0x000fea0003800000 */
[----:B------:R-:W-:Y:S01]  /*67a0*/  MOV R0, 0x0 ;  /* 0x0000000000007802 */ /* 0x000fe20000000f00 */
[----:B------:R-:W-:Y:S01]  /*67b0*/  ULDC.64 UR4, c[0x4][0x70] ;  /* 0x01001c0000047ab9 */ /* 0x000fe20000000a00 */
[----:B------:R-:W-:Y:S01]  /*67c0*/  ULDC.64 UR6, c[0x4][0x78] ;  /* 0x01001e0000067ab9 */ /* 0x000fe20000000a00 */
[----:B------:R-:W-:Y:S01]  /*67d0*/  MOV R4, UR4 ;  /* 0x0000000400047c02 */ /* 0x000fe20008000f00 */
[----:B-12---:R1:W2:Y:S01]  /*67e0*/  LDC.64 R2, c[0x4][R0] ;  /* 0x0100000000027b82 */ /* 0x0062a20000000a00 */
[----:B------:R-:W-:Y:S01]  /*67f0*/  MOV R5, UR5 ;  /* 0x0000000500057c02 */ /* 0x000fe20008000f00 */
        /* <DEDUP_REMOVED lines=10> */
.L_x_53:
[----:B------:R-:W-:Y:S01]  /*68a0*/  ULDC.64 UR4, c[0x0][0x730] ;  /* 0x0001cc0000047ab9 */ /* 0x000fe20000000a00 */
[----:B------:R-:W-:Y:S02]  /*68b0*/  SHF.L.U32 R0, R18, 0x5, RZ ;  /* 0x0000000512007819 */ /* 0x000fe400000006ff */
[----:B------:R-:W-:Y:S02]  /*68c0*/  ISETP.NE.U32.AND P0, PT, RZ, UR4, PT ;  /* 0x00000004ff007c0c */ /* 0x000fe4000bf05070 */
[----:B-12---:R-:W-:Y:S02]  /*68d0*/  SHF.R.U32.HI R3, RZ, 0x1, R18 ;  /* 0x00000001ff037819 */ /* 0x006fe40000011612 */
[----:B------:R-:W-:Y:S02]  /*68e0*/  ISETP.NE.AND.EX P0, PT, RZ, UR5, PT, P0 ;  /* 0x00000005ff007c0c */ /* 0x000fe4000bf05300 */
[C---:B------:R-:W-:Y:S02]  /*68f0*/  LOP3.LUT R2, R0.reuse, 0xc0, RZ, 0xc0, !PT ;  /* 0x000000c000027812 */ /* 0x040fe400078ec0ff */
[----:B------:R-:W-:-:S02]  /*6900*/  LOP3.LUT R4, R0, 0x20, RZ, 0xc0, !PT ;  /* 0x0000002000047812 */ /* 0x000fc400078ec0ff */
[----:B------:R-:W-:Y:S02]  /*6910*/  LOP3.LUT R2, R2, 0x8, R3, 0xf8, !PT ;  /* 0x0000000802027812 */ /* 0x000fe400078ef803 */
[----:B------:R-:W-:Y:S01]  /*6920*/  SHF.L.U32 R3, R18, 0x2, RZ ;  /* 0x0000000212037819 */ /* 0x000fe200000006ff */
[----:B------:R-:W-:Y:S01]  /*6930*/  IMAD R4, R19, 0x200, R4 ;  /* 0x0000020013047824 */ /* 0x000fe200078e0204 */
[----:B------:R-:W-:Y:S02]  /*6940*/  IADD3 R17, R17, 0x1f, RZ ;  /* 0x0000001f11117810 */ /* 0x000fe40007ffe0ff */
[----:B------:R-:W-:Y:S01]  /*6950*/  LOP3.LUT R3, R2, 0x18, R3, 0x78, !PT ;  /* 0x0000001802037812 */ /* 0x000fe200078e7803 */
[----:B------:R-:W1:Y:S01]  /*6960*/  @P0 LDC R83, c[0x0][0x720] ;  /* 0x0001c800ff530b82 */ /* 0x000e620000000800 */
[----:B------:R-:W-:Y:S02]  /*6970*/  LOP3.LUT R0, R0, 0x100, RZ, 0xc0, !PT ;  /* 0x0000010000007812 */ /* 0x000fe400078ec0ff */
[----:B------:R-:W-:-:S02]  /*6980*/  ISETP.GT.U32.AND P1, PT, R17, 0x3e, PT ;  /* 0x0000003e1100780c */ /* 0x000fc40003f24070 */
[----:B------:R-:W-:Y:S02]  /*6990*/  IADD3 R3, R3, R4, R0 ;  /* 0x0000000403037210 */ /* 0x000fe40007ffe000 */
[----:B------:R-:W-:Y:S02]  /*69a0*/  LOP3.LUT P0, RZ, R18, 0x4, RZ, 0xc0, !PT ;  /* 0x0000000412ff7812 */ /* 0x000fe4000780c0ff */
[----:B------:R-:W-:-:S04]  /*69b0*/  LEA R3, R3, R16, 0x1 ;  /* 0x0000001003037211 */ /* 0x000fc800078e08ff */
[----:B------:R-:W-:Y:S01]  /*69c0*/  IADD3 R19, R3, 0x1000, RZ ;  /* 0x0000100003137810 */ /* 0x000fe20007ffe0ff */
[-C--:B-1----:R-:W-:Y:S01]  /*69d0*/  FMUL R5, R26, R83.reuse ;  /* 0x000000531a057220 */ /* 0x082fe20000400000 */
        /* <DEDUP_REMOVED lines=16> */
[-C--:B------:R-:W-:Y:S01]  /*6ae0*/  FMUL R14, R42, R83.reuse ;  /* 0x000000532a0e7220 */ /* 0x080fe20000400000 */
[----:B------:R-:W-:Y:S01]  /*6af0*/  MOV R0, 0x10 ;  /* 0x0000001000007802 */ /* 0x000fe20000000f00 */
        /* <DEDUP_REMOVED lines=79> */
[----:B------:R-:W-:Y:S01]  /*6ff0*/  FMUL R83, R118, R83 ;  /* 0x0000005376537220 */ /* 0x000fe20000400000 */
[----:B------:R-:W-:-:S02]  /*7000*/  F2FP.F16.F32.PACK_AB R4, R25, R4 ;  /* 0x000000041904723e */ /* 0x000fc400000000ff */
[----:B------:R-:W-:Y:S02]  /*7010*/  F2FP.F16.F32.PACK_AB R6, R29, R6 ;  /* 0x000000061d06723e */ /* 0x000fe400000000ff */
[----:B------:R-:W-:Y:S02]  /*7020*/  F2FP.F16.F32.PACK_AB R7, R2, R7 ;  /* 0x000000070207723e */ /* 0x000fe400000000ff */
[----:B------:R-:W-:Y:S02]  /*7030*/  F2FP.F16.F32.PACK_AB R8, R33, R8 ;  /* 0x000000082108723e */ /* 0x000fe400000000ff */
[----:B------:R-:W-:Y:S02]  /*7040*/  F2FP.F16.F32.PACK_AB R10, R37, R36 ;  /* 0x00000024250a723e */ /* 0x000fe400000000ff */
[----:B------:R-:W-:Y:S02]  /*7050*/  F2FP.F16.F32.PACK_AB R11, R12, R11 ;  /* 0x0000000b0c0b723e */ /* 0x000fe400000000ff */
[----:B------:R-:W-:Y:S01]  /*7060*/  SEL R0, R0, 0xfffffff0, !P0 ;  /* 0xfffffff000007807 */ /* 0x000fe20004000000 */
[----:B------:R-:W-:Y:S06]  /*7070*/  @P1 BRA `(.L_x_54) ;  /* 0x0000000000041947 */ /* 0x000fec0003800000 */
[----:B------:R-:W-:-:S04]  /*7080*/  DEPBAR.LE SB0, 0x1 ;  /* 0x000080400000791a */ /* 0x000fc80000000000 */
.L_x_54:
[----:B------:R-:W-:Y:S05]  /*7090*/  WARPSYNC.ALL ;  /* 0x0000000000007948 */ /* 0x000fea0003800000 */
[----:B------:R-:W-:Y:S01]  /*70a0*/  BAR.SYNC.DEFER_BLOCKING 0x1, 0x80 ;  /* 0x0042000000007b1d */ /* 0x000fe20000010000 */
[C---:B------:R-:W-:Y:S02]  /*70b0*/  LEA R19, R0.reuse, R19, 0x1 ;  /* 0x0000001300137211 */ /* 0x040fe400078e08ff */
[----:B------:R-:W-:Y:S02]  /*70c0*/  LEA R0, R0, R3, 0x1 ;  /* 0x0000000300007211 */ /* 0x000fe400078e08ff */
[----:B------:R-:W-:Y:S01]  /*70d0*/  F2FP.F16.F32.PACK_AB R13, R13, R14 ;  /* 0x0000000e0d0d723e */ /* 0x000fe200000000ff */
[----:B------:R-:W-:Y:S01]  /*70e0*/  BSSY B0, `(.L_x_55) ;  /* 0x000001e000007945 */ /* 0x000fe20003800000 */
[----:B------:R-:W-:-:S02]  /*70f0*/  F2FP.F16.F32.PACK_AB R21, R21, R22 ;  /* 0x000000161515723e */ /* 0x000fc400000000ff */
[----:B------:R-:W-:Y:S02]  /*7100*/  F2FP.F16.F32.PACK_AB R12, R41, R40 ;  /* 0x00000028290c723e */ /* 0x000fe400000000ff */
[----:B------:R-:W-:Y:S02]  /*7110*/  F2FP.F16.F32.PACK_AB R14, R45, R44 ;  /* 0x0000002c2d0e723e */ /* 0x000fe400000000ff */
[----:B------:R-:W-:Y:S02]  /*7120*/  F2FP.F16.F32.PACK_AB R15, R15, R18 ;  /* 0x000000120f0f723e */ /* 0x000fe400000000ff */
[----:B------:R-:W-:Y:S02]  /*7130*/  F2FP.F16.F32.PACK_AB R20, R20, R17 ;  /* 0x000000111414723e */ /* 0x000fe400000000ff */
[----:B------:R-:W-:Y:S02]  /*7140*/  F2FP.F16.F32.PACK_AB R22, R53, R52 ;  /* 0x000000343516723e */ /* 0x000fe400000000ff */
[----:B------:R-:W-:Y:S01]  /*7150*/  F2FP.F16.F32.PACK_AB R23, R23, R24 ;  /* 0x000000181717723e */ /* 0x000fe200000000ff */
[----:B------:R1:W-:Y:S04]  /*7160*/  STSM.16.M88.4 [R3], R4 ;  /* 0x0000000403007844 */ /* 0x0003e80000000200 */
[----:B------:R1:W-:Y:S01]  /*7170*/  STSM.16.M88.4 [R0], R8 ;  /* 0x0000000800007844 */ /* 0x0003e20000000200 */
[----:B------:R-:W-:Y:S01]  /*7180*/  @!PT LDS RZ, [RZ] ;  /* 0x00000000fffff984 */ /* 0x000fe20000000800 */
[----:B------:R-:W-:Y:S01]  /*7190*/  @!PT LDS RZ, [RZ] ;  /* 0x00000000fffff984 */ /* 0x000fe20000000800 */
[----:B------:R-:W-:Y:S01]  /*71a0*/  @!PT LDS RZ, [RZ] ;  /* 0x00000000fffff984 */ /* 0x000fe20000000800 */
[----:B------:R-:W-:Y:S01]  /*71b0*/  @!PT LDS RZ, [RZ] ;  /* 0x00000000fffff984 */ /* 0x000fe20000000800 */
[----:B------:R2:W-:Y:S06]  /*71c0*/  MEMBAR.ALL.CTA ;  /* 0x0000000000007992 */ /* 0x0005ec0000008000 */
[----:B--2---:R-:W2:Y:S02]  /*71d0*/  FENCE.VIEW.ASYNC.S ;  /* 0x00000000000073c6 */ /* 0x004ea40000000000 */
[----:B--2---:R-:W-:Y:S06]  /*71e0*/  BAR.SYNC.DEFER_BLOCKING 0x1, 0x80 ;  /* 0x0042000000007b1d */ /* 0x004fec0000010000 */
[----:B------:R-:W-:Y:S05]  /*71f0*/  @P1 BRA `(.L_x_56) ;  /* 0x0000000000301947 */ /* 0x000fea0003800000 */
[----:B------:R-:W2:Y:S01]  /*7200*/  S2UR UR10, SR_CTAID.X ;  /* 0x00000000000a79c3 */ /* 0x000ea20000002500 */
[----:B------:R-:W-:Y:S01]  /*7210*/  ULDC.64 UR4, c[0x0][0x198] ;  /* 0x0000660000047ab9 */ /* 0x000fe20000000a00 */
[----:B------:R-:W-:Y:S01]  /*7220*/  R2UR UR8, R16 ;  /* 0x00000000100872ca */ /* 0x000fe200000e0000 */
[----:B------:R-:W-:Y:S01]  /*7230*/  UIADD3 UR4, UP0, UR4, 0x670, URZ ;  /* 0x0000067004047890 */ /* 0x000fe2000ff1e03f */
[----:B------:R-:W-:Y:S01]  /*7240*/  UMOV UR9, URZ ;  /* 0x0000003f00097c82 */ /* 0x000fe20008000000 */
[----:B------:R-:W-:Y:S02]  /*7250*/  UMOV UR11, UR36 ;  /* 0x00000024000b7c82 */ /* 0x000fe40008000000 */
[----:B------:R-:W-:Y:S01]  /*7260*/  UIADD3.X UR5, URZ, UR5, URZ, UP0, !UPT ;  /* 0x000000053f057290 */ /* 0x000fe200087fe43f */
[----:B------:R-:W-:Y:S01]  /*7270*/  UMOV UR12, UR37 ;  /* 0x00000025000c7c82 */ /* 0x000fe20008000000 */
[----:B--2---:R-:W-:-:S09]  /*7280*/  USHF.L.U32 UR10, UR10, 0x6, URZ ;  /* 0x000000060a0a7899 */ /* 0x004fd2000800063f */
[----:B------:R2:W-:Y:S01]  /*7290*/  UTMASTG.4D [UR8], [UR4] ;  /* 0x00000008040073b5 */ /* 0x0005e20008018000 */
[----:B------:R0:W-:Y:S01]  /*72a0*/  UTMACMDFLUSH ;  /* 0x00000000000079b7 */ /* 0x0001e20000000000 */
[----:B--2---:R-:W-:-:S04]  /*72b0*/  DEPBAR.LE SB0, 0x1 ;  /* 0x000080400000791a */ /* 0x004fc80000000000 */
.L_x_56:
[----:B------:R-:W-:Y:S05]  /*72c0*/  BSYNC B0 ;  /* 0x0000000000007941 */ /* 0x000fea0003800000 */
.L_x_55:
[----:B------:R-:W-:Y:S01]  /*72d0*/  BAR.SYNC.DEFER_BLOCKING 0x1, 0x80 ;  /* 0x0042000000007b1d */ /* 0x000fe20000010000 */
[----:B-1----:R-:W-:Y:S02]  /*72e0*/  F2FP.F16.F32.PACK_AB R4, R57, R56 ;  /* 0x000000383904723e */ /* 0x002fe400000000ff */
[----:B------:R-:W-:Y:S02]  /*72f0*/  F2FP.F16.F32.PACK_AB R5, R26, R27 ;  /* 0x0000001b1a05723e */ /* 0x000fe400000000ff */
[----:B------:R-:W-:Y:S01]  /*7300*/  F2FP.F16.F32.PACK_AB R6, R61, R60 ;  /* 0x0000003c3d06723e */ /* 0x000fe200000000ff */
[----:B------:R-:W-:Y:S01]  /*7310*/  BSSY B0, `(.L_x_57) ;  /* 0x000001d000007945 */ /* 0x000fe20003800000 */
[----:B------:R-:W-:Y:S02]  /*7320*/  F2FP.F16.F32.PACK_AB R7, R28, R31 ;  /* 0x0000001f1c07723e */ /* 0x000fe400000000ff */
[----:B------:R-:W-:Y:S02]  /*7330*/  F2FP.F16.F32.PACK_AB R8, R65, R64 ;  /* 0x000000404108723e */ /* 0x000fe400000000ff */
[----:B------:R-:W-:-:S02]  /*7340*/  F2FP.F16.F32.PACK_AB R9, R30, R35 ;  /* 0x000000231e09723e */ /* 0x000fc400000000ff */
[----:B------:R-:W-:Y:S02]  /*7350*/  F2FP.F16.F32.PACK_AB R10, R69, R68 ;  /* 0x00000044450a723e */ /* 0x000fe400000000ff */
[----:B------:R-:W-:Y:S01]  /*7360*/  F2FP.F16.F32.PACK_AB R11, R32, R39 ;  /* 0x00000027200b723e */ /* 0x000fe200000000ff */
[----:B------:R1:W-:Y:S04]  /*7370*/  STSM.16.M88.4 [R3+0x1000], R12 ;  /* 0x0010000c03007844 */ /* 0x0003e80000000200 */
[----:B------:R1:W-:Y:S01]  /*7380*/  STSM.16.M88.4 [R0+0x1000], R20 ;  /* 0x0010001400007844 */ /* 0x0003e20000000200 */
        /* <DEDUP_REMOVED lines=9> */
[----:B------:R-:W-:Y:S01]  /*7420*/  R2UR UR8, R16 ;  /* 0x00000000100872ca */ /* 0x000fe200000e0000 */
[----:B------:R-:W-:Y:S01]  /*7430*/  ULDC.64 UR4, c[0x0][0x198] ;  /* 0x0000660000047ab9 */ /* 0x000fe20000000a00 */
[----:B------:R-:W-:Y:S01]  /*7440*/  UMOV UR9, 0x20 ;  /* 0x0000002000097882 */ /* 0x000fe20000000000 */
[----:B------:R-:W-:Y:S01]  /*7450*/  UIADD3 UR4, UP0, UR4, 0x670, URZ ;  /* 0x0000067004047890 */ /* 0x000fe2000ff1e03f */
[----:B------:R-:W-:Y:S01]  /*7460*/  UMOV UR11, UR36 ;  /* 0x00000024000b7c82 */ /* 0x000fe20008000000 */
[----:B------:R-:W-:Y:S02]  /*7470*/  UMOV UR12, UR37 ;  /* 0x00000025000c7c82 */ /* 0x000fe40008000000 */
[----:B------:R-:W-:-:S06]  /*7480*/  UIADD3.X UR5, URZ, UR5, URZ, UP0, !UPT ;  /* 0x000000053f057290 */ /* 0x000fcc00087fe43f */
[----:B------:R-:W-:Y:S02]  /*7490*/  UIADD3 UR8, UR8, 0x1000, URZ ;  /* 0x0000100008087890 */ /* 0x000fe4000fffe03f */
[----:B--2---:R-:W-:-:S09]  /*74a0*/  USHF.L.U32 UR10, UR10, 0x6, URZ ;  /* 0x000000060a0a7899 */ /* 0x004fd2000800063f */
[----:B------:R2:W-:Y:S01]  /*74b0*/  UTMASTG.4D [UR8], [UR4] ;  /* 0x00000008040073b5 */ /* 0x0005e20008018000 */
[----:B------:R0:W-:Y:S01]  /*74c0*/  UTMACMDFLUSH ;  /* 0x00000000000079b7 */ /* 0x0001e20000000000 */
[----:B--2---:R-:W-:-:S04]  /*74d0*/  DEPBAR.LE SB0, 0x1 ;  /* 0x000080400000791a */ /* 0x004fc80000000000 */
.L_x_58:
[----:B------:R-:W-:Y:S05]  /*74e0*/  BSYNC B0 ;  /* 0x0000000000007941 */ /* 0x000fea0003800000 */
.L_x_57:
        /* <DEDUP_REMOVED lines=24> */
[----:B------:R-:W-:Y:S01]  /*7670*/  UMOV UR9, 0x40 ;  /* 0x0000004000097882 */ /* 0x000fe20000000000 */
[----:B------:R-:W-:Y:S02]  /*7680*/  UMOV UR11, UR36 ;  /* 0x00000024000b7c82 */ /* 0x000fe40008000000 */
[----:B------:R-:W-:Y:S01]  /*7690*/  UIADD3.X UR5, URZ, UR5, URZ, UP0, !UPT ;  /* 0x000000053f057290 */ /* 0x000fe200087fe43f */
[----:B------:R-:W-:Y:S01]  /*76a0*/  UMOV UR12, UR37 ;  /* 0x00000025000c7c82 */ /* 0x000fe20008000000 */
[----:B--2---:R-:W-:-:S09]  /*76b0*/  USHF.L.U32 UR10, UR10, 0x6, URZ ;  /* 0x000000060a0a7899 */ /* 0x004fd2000800063f */
[----:B------:R2:W-:Y:S01]  /*76c0*/  UTMASTG.4D [UR8], [UR4] ;  /* 0x00000008040073b5 */ /* 0x0005e20008018000 */
[----:B------:R0:W-:Y:S01]  /*76d0*/  UTMACMDFLUSH ;  /* 0x00000000000079b7 */ /* 0x0001e20000000000 */
[----:B--2---:R-:W-:-:S04]  /*76e0*/  DEPBAR.LE SB0, 0x1 ;  /* 0x000080400000791a */ /* 0x004fc80000000000 */
.L_x_60:
[----:B------:R-:W-:Y:S05]  /*76f0*/  BSYNC B0 ;  /* 0x0000000000007941 */ /* 0x000fea0003800000 */
.L_x_59:
[----:B------:R-:W-:Y:S01]  /*7700*/  BAR.SYNC.DEFER_BLOCKING 0x1, 0x80 ;  /* 0x0042000000007b1d */ /* 0x000fe20000010000 */
[----:B------:R-:W-:Y:S02]  /*7710*/  F2FP.F16.F32.PACK_AB R88, R89, R88 ;  /* 0x000000585958723e */ /* 0x000fe400000000ff */
        /* <DEDUP_REMOVED lines=9> */
[----:B------:R2:W-:Y:S01]  /*77b0*/  STSM.16.M88.4 [R19], R20 ;  /* 0x0000001413007844 */ /* 0x0005e20000000200 */
[----:B------:R-:W-:Y:S01]  /*77c0*/  @!PT LDS RZ, [RZ] ;  /* 0x00000000fffff984 */ /* 0x000fe20000000800 */
[----:B------:R-:W-:Y:S01]  /*77d0*/  @!PT LDS RZ, [RZ] ;  /* 0x00000000fffff984 */ /* 0x000fe20000000800 */
[----:B------:R-:W-:Y:S01]  /*77e0*/  @!PT LDS RZ, [RZ] ;  /* 0x00000000fffff984 */ /* 0x000fe20000000800 */
[----:B------:R-:W-:Y:S01]  /*77f0*/  @!PT LDS RZ, [RZ] ;  /* 0x00000000fffff984 */ /* 0x000fe20000000800 */
[----:B------:R3:W-:Y:S06]  /*7800*/  MEMBAR.ALL.CTA ;  /* 0x0000000000007992 */ /* 0x0007ec0000008000 */
[----:B---3--:R-:W3:Y:S02]  /*7810*/  FENCE.VIEW.ASYNC.S ;  /* 0x00000000000073c6 */ /* 0x008ee40000000000 */
[----:B---3--:R-:W-:Y:S06]  /*7820*/  BAR.SYNC.DEFER_BLOCKING 0x1, 0x80 ;  /* 0x0042000000007b1d */ /* 0x008fec0000010000 */
[----:B------:R-:W-:Y:S05]  /*7830*/  @P1 BRA `(.L_x_62) ;  /* 0x0000000000341947 */ /* 0x000fea0003800000 */
[----:B------:R-:W3:Y:S01]  /*7840*/  S2UR UR10, SR_CTAID.X ;  /* 0x00000000000a79c3 */ /* 0x000ee20000002500 */
        /* <DEDUP_REMOVED lines=8> */
[----:B---3--:R-:W-:-:S09]  /*78d0*/  USHF.L.U32 UR10, UR10, 0x6, URZ ;  /* 0x000000060a0a7899 */ /* 0x008fd2000800063f */
[----:B------:R3:W-:Y:S01]  /*78e0*/  UTMASTG.4D [UR8], [UR4] ;  /* 0x00000008040073b5 */ /* 0x0007e20008018000 */
[----:B------:R0:W-:Y:S01]  /*78f0*/  UTMACMDFLUSH ;  /* 0x00000000000079b7 */ /* 0x0001e20000000000 */
[----:B---3--:R-:W-:-:S04]  /*7900*/  DEPBAR.LE SB0, 0x1 ;  /* 0x000080400000791a */ /* 0x008fc80000000000 */
.L_x_62:
[----:B------:R-:W-:Y:S05]  /*7910*/  BSYNC B0 ;  /* 0x0000000000007941 */ /* 0x000fea0003800000 */
.L_x_61:
        /* <DEDUP_REMOVED lines=17> */
[----:B----4-:R-:W4:Y:S02]  /*7a30*/  FENCE.VIEW.ASYNC.S ;  /* 0x00000000000073c6 */ /* 0x010f240000000000 */
[----:B----4-:R-:W-:Y:S06]  /*7a40*/  BAR.SYNC.DEFER_BLOCKING 0x1, 0x80 ;  /* 0x0042000000007b1d */ /* 0x010fec0000010000 */
[----:B------:R-:W-:Y:S05]  /*7a50*/  @P1 BRA `(.L_x_64) ;  /* 0x0000000000301947 */ /* 0x000fea0003800000 */
[----:B------:R-:W4:Y:S01]  /*7a60*/  S2UR UR10, SR_CTAID.X ;  /* 0x00000000000a79c3 */ /* 0x000f220000002500 */
[----:B------:R-:W-:Y:S01]  /*7a70*/  ULDC.64 UR4, c[0x0][0x198] ;  /* 0x0000660000047ab9 */ /* 0x000fe20000000a00 */
[----:B------:R-:W-:Y:S01]  /*7a80*/  R2UR UR8, R16 ;  /* 0x00000000100872ca */ /* 0x000fe200000e0000 */
[----:B------:R-:W-:Y:S01]  /*7a90*/  UIADD3 UR4, UP0, UR4, 0x670, URZ ;  /* 0x0000067004047890 */ /* 0x000fe2000ff1e03f */
[----:B------:R-:W-:Y:S01]  /*7aa0*/  UMOV UR9, 0x80 ;  /* 0x0000008000097882 */ /* 0x000fe20000000000 */
[----:B------:R-:W-:Y:S02]  /*7ab0*/  UMOV UR11, UR36 ;  /* 0x00000024000b7c82 */ /* 0x000fe40008000000 */
[----:B------:R-:W-:Y:S01]  /*7ac0*/  UIADD3.X UR5, URZ, UR5, URZ, UP0, !UPT ;  /* 0x000000053f057290 */ /* 0x000fe200087fe43f */
[----:B------:R-:W-:Y:S01]  /*7ad0*/  UMOV UR12, UR37 ;  /* 0x00000025000c7c82 */ /* 0x000fe20008000000 */
[----:B----4-:R-:W-:-:S09]  /*7ae0*/  USHF.L.U32 UR10, UR10, 0x6, URZ ;  /* 0x000000060a0a7899 */ /* 0x010fd2000800063f */
[----:B------:R4:W-:Y:S01]  /*7af0*/  UTMASTG.4D [UR8], [UR4] ;  /* 0x00000008040073b5 */ /* 0x0009e20008018000 */
[----:B------:R0:W-:Y:S01]  /*7b00*/  UTMACMDFLUSH ;  /* 0x00000000000079b7 */ /* 0x0001e20000000000 */
[----:B----4-:R-:W-:-:S04]  /*7b10*/  DEPBAR.LE SB0, 0x1 ;  /* 0x000080400000791a */ /* 0x010fc80000000000 */
.L_x_64:
[----:B------:R-:W-:Y:S05]  /*7b20*/  BSYNC B0 ;  /* 0x0000000000007941 */ /* 0x000fea0003800000 */
.L_x_63:
[----:B------:R-:W-:Y:S06]  /*7b30*/  BAR.SYNC.DEFER_BLOCKING 0x1, 0x80 ;  /* 0x0042000000007b1d */ /* 0x000fec0000010000 */
[----:B------:R-:W-:Y:S01]  /*7b40*/  BSSY B0, `(.L_x_65) ;  /* 0x0000017000007945 */ /* 0x000fe20003800000 */
[----:B------:R4:W-:Y:S04]  /*7b50*/  STSM.16.M88.4 [R3+0x1000], R104 ;  /* 0x0010006803007844 */ /* 0x0009e80000000200 */
[----:B------:R4:W-:Y:S01]  /*7b60*/  STSM.16.M88.4 [R19], R80 ;  /* 0x0000005013007844 */ /* 0x0009e20000000200 */
[----:B------:R-:W-:Y:S01]  /*7b70*/  @!PT LDS RZ, [RZ] ;  /* 0x00000000fffff984 */ /* 0x000fe20000000800 */
[----:B------:R-:W-:Y:S01]  /*7b80*/  @!PT LDS RZ, [RZ] ;  /* 0x00000000fffff984 */ /* 0x000fe20000000800 */
[----:B------:R-:W-:Y:S01]  /*7b90*/  @!PT LDS RZ, [RZ] ;  /* 0x00000000fffff984 */ /* 0x000fe20000000800 */
[----:B------:R-:W-:Y:S01]  /*7ba0*/  @!PT LDS RZ, [RZ] ;  /* 0x00000000fffff984 */ /* 0x000fe20000000800 */
[----:B------:R5:W-:Y:S06]  /*7bb0*/  MEMBAR.ALL.CTA ;  /* 0x0000000000007992 */ /* 0x000bec0000008000 */
[----:B-----5:R-:W5:Y:S02]  /*7bc0*/  FENCE.VIEW.ASYNC.S ;  /* 0x00000000000073c6 */ /* 0x020f640000000000 */
[----:B-----5:R-:W-:Y:S06]  /*7bd0*/  BAR.SYNC.DEFER_BLOCKING 0x1, 0x80 ;  /* 0x0042000000007b1d */ /* 0x020fec0000010000 */
[----:B------:R-:W-:Y:S05]  /*7be0*/  @P1 BRA `(.L_x_66) ;  /* 0x0000000000301947 */ /* 0x000fea0003800000 */
[----:B------:R-:W5:Y:S01]  /*7bf0*/  S2UR UR10, SR_CTAID.X ;  /* 0x00000000000a79c3 */ /* 0x000f620000002500 */
        /* <DEDUP_REMOVED lines=8> */
[----:B-----5:R-:W-:-:S09]  /*7c80*/  USHF.L.U32 UR10, UR10, 0x6, URZ ;  /* 0x000000060a0a7899 */ /* 0x020fd2000800063f */
[----:B------:R1:W-:Y:S02]  /*7c90*/  UTMASTG.4D [UR8], [UR4] ;  /* 0x00000008040073b5 */ /* 0x0003e40008018000 */
[----:B-1----:R0:W-:Y:S02]  /*7ca0*/  UTMACMDFLUSH ;  /* 0x00000000000079b7 */ /* 0x0021e40000000000 */
.L_x_66:
[----:B------:R-:W-:Y:S05]  /*7cb0*/  BSYNC B0 ;  /* 0x0000000000007941 */ /* 0x000fea0003800000 */
.L_x_65:
[----:B------:R-:W-:-:S04]  /*7cc0*/  DEPBAR.LE SB0, 0x0 ;  /* 0x000080000000791a */ /* 0x000fc80000000000 */
[----:B------:R-:W-:Y:S05]  /*7cd0*/  EXIT ;  /* 0x000000000000794d */ /* 0x000fea0003800000 */
.L_x_7:
[----:B-1----:R1:W2:Y:S02]  /*7ce0*/  SYNCS.PHASECHK.TRANS64.TRYWAIT P2, [R4+URZ+0x1e048], R3 ;  /* 0x01e04803040075a7 */ /* 0x0022a4000804017f */
[----:B--2---:R-:W-:Y:S05]  /*7cf0*/  @!P2 NANOSLEEP.SYNCS 0x989680 ;  /* 0x009896800000a95d */ /* 0x004fea0003900000 */
[----:B------:R-:W2:Y:S02]  /*7d00*/  @!P2 SYNCS.PHASECHK.TRANS64 P2, [R4+URZ+0x1e048], R3 ;  /* 0x01e048030400a5a7 */ /* 0x000ea4000804007f */
[----:B--2---:R-:W-:Y:S05]  /*7d10*/  @!P2 BRA `(.L_x_7) ;  /* 0xfffffffc00f0a947 */ /* 0x004fea000383ffff */
[----:B------:R-:W-:Y:S05]  /*7d20*/  BRA `(.L_x_67) ;  /* 0xffffff88006c7947 */ /* 0x000fea000383ffff */
.L_x_12:
[----:B-1----:R1:W2:Y:S02]  /*7d30*/  SYNCS.PHASECHK.TRANS64.TRYWAIT P1, [R2+URZ+0x1e020], R3 ;  /* 0x01e02003020075a7 */ /* 0x0022a4000802017f */
[----:B--2---:R-:W-:Y:S05]  /*7d40*/  @!P1 NANOSLEEP.SYNCS 0x989680 ;  /* 0x009896800000995d */ /* 0x004fea0003900000 */
[----:B------:R-:W2:Y:S02]  /*7d50*/  @!P1 SYNCS.PHASECHK.TRANS64 P1, [R2+URZ+0x1e020], R3 ;  /* 0x01e02003020095a7 */ /* 0x000ea4000802007f */
[----:B--2---:R-:W-:Y:S05]  /*7d60*/  @!P1 BRA `(.L_x_12) ;  /* 0xfffffffc00f09947 */ /* 0x004fea000383ffff */
[----:B------:R-:W-:Y:S05]  /*7d70*/  BRA `(.L_x_68) ;  /* 0xffffff8c00387947 */ /* 0x000fea000383ffff */
.L_x_14:
[----:B-1----:R1:W2:Y:S02]  /*7d80*/  SYNCS.PHASECHK.TRANS64.TRYWAIT P1, [R3+URZ+0x1e020], R2 ;  /* 0x01e02002030075a7 */ /* 0x0022a4000802017f */
[----:B--2---:R-:W-:Y:S05]  /*7d90*/  @!P1 NANOSLEEP.SYNCS 0x989680 ;  /* 0x009896800000995d */ /* 0x004fea0003900000 */
[----:B------:R-:W2:Y:S02]  /*7da0*/  @!P1 SYNCS.PHASECHK.TRANS64 P1, [R3+URZ+0x1e020], R2 ;  /* 0x01e02002030095a7 */ /* 0x000ea4000802007f */
[----:B--2---:R-:W-:Y:S05]  /*7db0*/  @!P1 BRA `(.L_x_14) ;  /* 0xfffffffc00f09947 */ /* 0x004fea000383ffff */
[----:B------:R-:W-:Y:S05]  /*7dc0*/  BRA `(.L_x_69) ;  /* 0xffffff8c00c87947 */ /* 0x000fea000383ffff */
.L_x_17:
[----:B-1----:R1:W2:Y:S02]  /*7dd0*/  SYNCS.PHASECHK.TRANS64.TRYWAIT P1, [R3+URZ+0x1e020], R6 ;  /* 0x01e02006030075a7 */ /* 0x0022a4000802017f */
[----:B--2---:R-:W-:Y:S05]  /*7de0*/  @!P1 NANOSLEEP.SYNCS 0x989680 ;  /* 0x009896800000995d */ /* 0x004fea0003900000 */
[----:B------:R-:W2:Y:S02]  /*7df0*/  @!P1 SYNCS.PHASECHK.TRANS64 P1, [R3+URZ+0x1e020], R6 ;  /* 0x01e02006030095a7 */ /* 0x000ea4000802007f */
[----:B--2---:R-:W-:Y:S05]  /*7e00*/  @!P1 BRA `(.L_x_17) ;  /* 0xfffffffc00f09947 */ /* 0x004fea000383ffff */
[----:B------:R-:W-:Y:S05]  /*7e10*/  BRA `(.L_x_70) ;  /* 0xffffff9000747947 */ /* 0x000fea000383ffff */
.L_x_19:
[----:B-1----:R1:W2:Y:S02]  /*7e20*/  SYNCS.PHASECHK.TRANS64.TRYWAIT P1, [R10+URZ+0x1e020], R3 ;  /* 0x01e020030a0075a7 */ /* 0x0022a4000802017f */
[----:B--2---:R-:W-:Y:S05]  /*7e30*/  @!P1 NANOSLEEP.SYNCS 0x989680 ;  /* 0x009896800000995d */ /* 0x004fea0003900000 */
[----:B------:R-:W2:Y:S02]  /*7e40*/  @!P1 SYNCS.PHASECHK.TRANS64 P1, [R10+URZ+0x1e020], R3 ;  /* 0x01e020030a0095a7 */ /* 0x000ea4000802007f */
[----:B--2---:R-:W-:Y:S05]  /*7e50*/  @!P1 BRA `(.L_x_19) ;  /* 0xfffffffc00f09947 */ /* 0x004fea000383ffff */
[----:B------:R-:W-:Y:S05]  /*7e60*/  BRA `(.L_x_71) ;  /* 0xffffff94001c7947 */ /* 0x000fea000383ffff */
.L_x_21:
[----:B-1----:R1:W2:Y:S02]  /*7e70*/  SYNCS.PHASECHK.TRANS64.TRYWAIT P1, [R16+URZ+0x1e040], R57 ;  /* 0x01e04039100075a7 */ /* 0x0022a4000802017f */
[----:B--2---:R-:W-:Y:S05]  /*7e80*/  @!P1 NANOSLEEP.SYNCS 0x989680 ;  /* 0x009896800000995d */ /* 0x004fea0003900000 */
[----:B------:R-:W2:Y:S02]  /*7e90*/  @!P1 SYNCS.PHASECHK.TRANS64 P1, [R16+URZ+0x1e040], R57 ;  /* 0x01e04039100095a7 */ /* 0x000ea4000802007f */
[----:B--2---:R-:W-:Y:S05]  /*7ea0*/  @!P1 BRA `(.L_x_21) ;  /* 0xfffffffc00f09947 */ /* 0x004fea000383ffff */
[----:B------:R-:W-:Y:S05]  /*7eb0*/  BRA `(.L_x_72) ;  /* 0xffffff9400cc7947 */ /* 0x000fea000383ffff */
.L_x_22:
[----:B--2---:R2:W3:Y:S02]  /*7ec0*/  SYNCS.PHASECHK.TRANS64.TRYWAIT P1, [R16+URZ+0x1e000], R57 ;  /* 0x01e00039100075a7 */ /* 0x0044e4000802017f */
[----:B---3--:R-:W-:Y:S05]  /*7ed0*/  @!P1 NANOSLEEP.SYNCS 0x989680 ;  /* 0x009896800000995d */ /* 0x008fea0003900000 */
[----:B------:R-:W3:Y:S02]  /*7ee0*/  @!P1 SYNCS.PHASECHK.TRANS64 P1, [R16+URZ+0x1e000], R57 ;  /* 0x01e00039100095a7 */ /* 0x000ee4000802007f */
[----:B---3--:R-:W-:Y:S05]  /*7ef0*/  @!P1 BRA `(.L_x_22) ;  /* 0xfffffffc00f09947 */ /* 0x008fea000383ffff */
[----:B------:R-:W-:Y:S05]  /*7f00*/  BRA `(.L_x_73) ;  /* 0xffffff9400c47947 */ /* 0x000fea000383ffff */
.L_x_23:
[----:B--2---:R2:W3:Y:S02]  /*7f10*/  SYNCS.PHASECHK.TRANS64.TRYWAIT P6, [R16+URZ+0x1e008], R57 ;  /* 0x01e00839100075a7 */ /* 0x0044e400080c017f */
[----:B---3--:R-:W-:Y:S05]  /*7f20*/  @!P6 NANOSLEEP.SYNCS 0x989680 ;  /* 0x009896800000e95d */ /* 0x008fea0003900000 */
[----:B------:R-:W3:Y:S02]  /*7f30*/  @!P6 SYNCS.PHASECHK.TRANS64 P6, [R16+URZ+0x1e008], R57 ;  /* 0x01e008391000e5a7 */ /* 0x000ee400080c007f */
[----:B---3--:R-:W-:Y:S05]  /*7f40*/  @!P6 BRA `(.L_x_23) ;  /* 0xfffffffc00f0e947 */ /* 0x008fea000383ffff */
[----:B------:R-:W-:Y:S05]  /*7f50*/  BRA `(.L_x_74) ;  /* 0xffffffa400c47947 */ /* 0x000fea000383ffff */
.L_x_25:
[----:B-1----:R1:W2:Y:S02]  /*7f60*/  SYNCS.PHASECHK.TRANS64.TRYWAIT P1, [R14+URZ+0x1e000], R3 ;  /* 0x01e000030e0075a7 */ /* 0x0022a4000802017f */
[----:B--2---:R-:W-:Y:S05]  /*7f70*/  @!P1 NANOSLEEP.SYNCS 0x989680 ;  /* 0x009896800000995d */ /* 0x004fea0003900000 */
[----:B------:R-:W2:Y:S02]  /*7f80*/  @!P1 SYNCS.PHASECHK.TRANS64 P1, [R14+URZ+0x1e000], R3 ;  /* 0x01e000030e0095a7 */ /* 0x000ea4000802007f */
[----:B--2---:R-:W-:Y:S05]  /*7f90*/  @!P1 BRA `(.L_x_25) ;  /* 0xfffffffc00f09947 */ /* 0x004fea000383ffff */
[----:B------:R-:W-:Y:S05]  /*7fa0*/  BRA `(.L_x_75) ;  /* 0xffffffb0009c7947 */ /* 0x000fea000383ffff */
.L_x_28:
[----:B-1----:R1:W2:Y:S02]  /*7fb0*/  SYNCS.PHASECHK.TRANS64.TRYWAIT P2, [R3+URZ+0x1e020], R14 ;  /* 0x01e0200e030075a7 */ /* 0x0022a4000804017f */
[----:B--2---:R-:W-:Y:S05]  /*7fc0*/  @!P2 NANOSLEEP.SYNCS 0x989680 ;  /* 0x009896800000a95d */ /* 0x004fea0003900000 */
[----:B------:R-:W2:Y:S02]  /*7fd0*/  @!P2 SYNCS.PHASECHK.TRANS64 P2, [R3+URZ+0x1e020], R14 ;  /* 0x01e0200e0300a5a7 */ /* 0x000ea4000804007f */
[----:B--2---:R-:W-:Y:S05]  /*7fe0*/  @!P2 BRA `(.L_x_28) ;  /* 0xfffffffc00f0a947 */ /* 0x004fea000383ffff */
[----:B------:R-:W-:Y:S05]  /*7ff0*/  BRA `(.L_x_76) ;  /* 0xffffffb800447947 */ /* 0x000fea000383ffff */
.L_x_31:
[----:B-1----:R1:W2:Y:S02]  /*8000*/  SYNCS.PHASECHK.TRANS64.TRYWAIT P4, [R167+URZ+0x1e000], R22 ;  /* 0x01e00016a70075a7 */ /* 0x0022a4000808017f */
[----:B--2---:R-:W-:Y:S05]  /*8010*/  @!P4 NANOSLEEP.SYNCS 0x989680 ;  /* 0x009896800000c95d */ /* 0x004fea0003900000 */
[----:B------:R-:W2:Y:S02]  /*8020*/  @!P4 SYNCS.PHASECHK.TRANS64 P4, [R167+URZ+0x1e000], R22 ;  /* 0x01e00016a700c5a7 */ /* 0x000ea4000808007f */
[----:B--2---:R-:W-:Y:S05]  /*8030*/  @!P4 BRA `(.L_x_31) ;  /* 0xfffffffc00f0c947 */ /* 0x004fea000383ffff */
[----:B------:R-:W-:Y:S05]  /*8040*/  BRA `(.L_x_77) ;  /* 0xffffffbc00f87947 */ /* 0x000fea000383ffff */
.L_x_35:
[----:B-1----:R1:W2:Y:S02]  /*8050*/  SYNCS.PHASECHK.TRANS64.TRYWAIT P1, [R8+URZ+0x1e020], R15 ;  /* 0x01e0200f080075a7 */ /* 0x0022a4000802017f */
[----:B--2---:R-:W-:Y:S05]  /*8060*/  @!P1 NANOSLEEP.SYNCS 0x989680 ;  /* 0x009896800000995d */ /* 0x004fea0003900000 */
[----:B------:R-:W2:Y:S02]  /*8070*/  @!P1 SYNCS.PHASECHK.TRANS64 P1, [R8+URZ+0x1e020], R15 ;  /* 0x01e0200f080095a7 */ /* 0x000ea4000802007f */
[----:B--2---:R-:W-:Y:S05]  /*8080*/  @!P1 BRA `(.L_x_35) ;  /* 0xfffffffc00f09947 */ /* 0x004fea000383ffff */
[----:B------:R-:W-:Y:S05]  /*8090*/  BRA `(.L_x_78) ;  /* 0xffffffd400547947 */ /* 0x000fea000383ffff */
        .weak           $__internal_0_$__cuda_sm20_rcp_rn_f32_slowpath
        .type           $__internal_0_$__cuda_sm20_rcp_rn_f32_slowpath,@function
        .size           $__internal_0_$__cuda_sm20_rcp_rn_f32_slowpath,(.L_x_84 - $__internal_0_$__cuda_sm20_rcp_rn_f32_slowpath)
$__internal_0_$__cuda_sm20_rcp_rn_f32_slowpath:
[----:B------:R-:W-:Y:S01]  /*80a0*/  SHF.L.U32 R0, R2, 0x1, RZ ;  /* 0x0000000102007819 */ /* 0x000fe200000006ff */
[----:B------:R-:W-:Y:S03]  /*80b0*/  BSSY B2, `(.L_x_79) ;  /* 0x0000030000027945 */ /* 0x000fe60003800000 */
[----:B------:R-:W-:-:S04]  /*80c0*/  SHF.R.U32.HI R19, RZ, 0x18, R0 ;  /* 0x00000018ff137819 */ /* 0x000fc80000011600 */
[----:B------:R-:W-:-:S13]  /*80d0*/  ISETP.NE.U32.AND P0, PT, R19, RZ, PT ;  /* 0x000000ff1300720c */ /* 0x000fda0003f05070 */
[----:B------:R-:W-:Y:S05]  /*80e0*/  @P0 BRA `(.L_x_80) ;  /* 0x0000000000280947 */ /* 0x000fea0003800000 */
[----:B------:R-:W-:-:S04]  /*80f0*/  SHF.L.U32 R0, R2, 0x1, RZ ;  /* 0x0000000102007819 */ /* 0x000fc800000006ff */
[----:B------:R-:W-:-:S13]  /*8100*/  ISETP.NE.AND P0, PT, R0, RZ, PT ;  /* 0x000000ff0000720c */ /* 0x000fda0003f05270 */
[----:B------:R-:W-:Y:S01]  /*8110*/  @P0 FFMA R5, R2, 1.84467440737095516160e+19, RZ ;  /* 0x5f80000002050823 */ /* 0x000fe200000000ff */
[----:B------:R-:W-:Y:S08]  /*8120*/  @!P0 MUFU.RCP R4, R2 ;  /* 0x0000000200048308 */ /* 0x000ff00000001000 */
[----:B------:R-:W1:Y:S02]  /*8130*/  @P0 MUFU.RCP R0, R5 ;  /* 0x0000000500000308 */ /* 0x000e640000001000 */
[----:B-1----:R-:W-:-:S04]  /*8140*/  @P0 FFMA R10, R5, R0, -1 ;  /* 0xbf800000050a0423 */ /* 0x002fc80000000000 */
[----:B------:R-:W-:-:S04]  /*8150*/  @P0 FADD.FTZ R13, -R10, -RZ ;  /* 0x800000ff0a0d0221 */ /* 0x000fc80000010100 */
[----:B------:R-:W-:-:S04]  /*8160*/  @P0 FFMA R0, R0, R13, R0 ;  /* 0x0000000d00000223 */ /* 0x000fc80000000000 */
[----:B------:R-:W-:Y:S01]  /*8170*/  @P0 FFMA R4, R0, 1.84467440737095516160e+19, RZ ;  /* 0x5f80000000040823 */ /* 0x000fe200000000ff */
[----:B------:R-:W-:Y:S06]  /*8180*/  BRA `(.L_x_81) ;  /* 0x0000000000887947 */ /* 0x000fec0003800000 */
.L_x_80:
[----:B------:R-:W-:-:S04]  /*8190*/  IADD3 R20, R19, -0xfd, RZ ;  /* 0xffffff0313147810 */ /* 0x000fc80007ffe0ff */
[----:B------:R-:W-:-:S13]  /*81a0*/  ISETP.GT.U32.AND P0, PT, R20, 0x1, PT ;  /* 0x000000011400780c */ /* 0x000fda0003f04070 */
[----:B------:R-:W-:Y:S05]  /*81b0*/  @P0 BRA `(.L_x_82) ;  /* 0x0000000000780947 */ /* 0x000fea0003800000 */
[----:B------:R-:W-:Y:S02]  /*81c0*/  LOP3.LUT R0, R2, 0x7fffff, RZ, 0xc0, !PT ;  /* 0x007fffff02007812 */ /* 0x000fe400078ec0ff */
[----:B------:R-:W-:Y:S02]  /*81d0*/  MOV R13, 0x3 ;  /* 0x00000003000d7802 */ /* 0x000fe40000000f00 */
[----:B------:R-:W-:Y:S02]  /*81e0*/  LOP3.LUT R0, R0, 0x3f800000, RZ, 0xfc, !PT ;  /* 0x3f80000000007812 */ /* 0x000fe400078efcff */
[----:B------:R-:W-:Y:S02]  /*81f0*/  SHF.L.U32 R13, R13, R20, RZ ;  /* 0x000000140d0d7219 */ /* 0x000fe400000006ff */
[----:B------:R-:W1:Y:S02]  /*8200*/  MUFU.RCP R5, R0 ;  /* 0x0000000000057308 */ /* 0x000e640000001000 */
[----:B-1----:R-:W-:-:S04]  /*8210*/  FFMA R4, R0, R5, -1 ;  /* 0xbf80000000047423 */ /* 0x002fc80000000005 */
[----:B------:R-:W-:-:S04]  /*8220*/  FADD.FTZ R4, -R4, -RZ ;  /* 0x800000ff04047221 */ /* 0x000fc80000010100 */
[CCC-:B------:R-:W-:Y:S01]  /*8230*/  FFMA.RM R10, R5.reuse, R4.reuse, R5.reuse ;  /* 0x00000004050a7223 */ /* 0x1c0fe20000004005 */
[----:B------:R-:W-:-:S04]  /*8240*/  FFMA.RP R5, R5, R4, R5 ;  /* 0x0000000405057223 */ /* 0x000fc80000008005 */
[C---:B------:R-:W-:Y:S02]  /*8250*/  LOP3.LUT R4, R10.reuse, 0x7fffff, RZ, 0xc0, !PT ;  /* 0x007fffff0a047812 */ /* 0x040fe400078ec0ff */
[----:B------:R-:W-:Y:S02]  /*8260*/  FSETP.NEU.FTZ.AND P0, PT, R10, R5, PT ;  /* 0x000000050a00720b */ /* 0x000fe40003f1d000 */
[----:B------:R-:W-:Y:S02]  /*8270*/  LOP3.LUT R4, R4, 0x800000, RZ, 0xfc, !PT ;  /* 0x0080000004047812 */ /* 0x000fe400078efcff */
[----:B------:R-:W-:Y:S02]  /*8280*/  SEL R5, RZ, 0xffffffff, !P0 ;  /* 0xffffffffff057807 */ /* 0x000fe40004000000 */
[----:B------:R-:W-:Y:S02]  /*8290*/  LOP3.LUT R13, R13, R4, RZ, 0xc0, !PT ;  /* 0x000000040d0d7212 */ /* 0x000fe400078ec0ff */
[----:B------:R-:W-:-:S02]  /*82a0*/  IADD3 R5, -R5, RZ, RZ ;  /* 0x000000ff05057210 */ /* 0x000fc40007ffe1ff */
[-C--:B------:R-:W-:Y:S02]  /*82b0*/  SHF.R.U32.HI R13, RZ, R20.reuse, R13 ;  /* 0x00000014ff0d7219 */ /* 0x080fe4000001160d */
[----:B------:R-:W-:Y:S02]  /*82c0*/  LOP3.LUT P1, RZ, R5, R20, R4, 0xf8, !PT ;  /* 0x0000001405ff7212 */ /* 0x000fe4000782f804 */
[C---:B------:R-:W-:Y:S02]  /*82d0*/  LOP3.LUT P0, RZ, R13.reuse, 0x1, RZ, 0xc0, !PT ;  /* 0x000000010dff7812 */ /* 0x040fe4000780c0ff */
[----:B------:R-:W-:Y:S02]  /*82e0*/  LOP3.LUT P2, RZ, R13, 0x2, RZ, 0xc0, !PT ;  /* 0x000000020dff7812 */ /* 0x000fe4000784c0ff */
[----:B------:R-:W-:Y:S02]  /*82f0*/  IADD3 R5, R19, -0xfc, RZ ;  /* 0xffffff0413057810 */ /* 0x000fe40007ffe0ff */
[----:B------:R-:W-:-:S02]  /*8300*/  PLOP3.LUT P0, PT, P0, P1, P2, 0xe0, 0x0 ;  /* 0x000000000000781c */ /* 0x000fc40000703c20 */
[----:B------:R-:W-:Y:S02]  /*8310*/  LOP3.LUT P1, RZ, R2, 0x7fffff, RZ, 0xc0, !PT ;  /* 0x007fffff02ff7812 */ /* 0x000fe4000782c0ff */
[----:B------:R-:W-:Y:S02]  /*8320*/  SEL R0, RZ, 0x1, !P0 ;  /* 0x00000001ff007807 */ /* 0x000fe40004000000 */
[----:B------:R-:W-:Y:S02]  /*8330*/  SHF.R.U32.HI R5, RZ, R5, R4 ;  /* 0x00000005ff057219 */ /* 0x000fe40000011604 */
[----:B------:R-:W-:-:S04]  /*8340*/  IADD3 R0, -R0, RZ, RZ ;  /* 0x000000ff00007210 */ /* 0x000fc80007ffe1ff */
[----:B------:R-:W-:-:S13]  /*8350*/  ISETP.GE.AND P0, PT, R0, RZ, PT ;  /* 0x000000ff0000720c */ /* 0x000fda0003f06270 */
[----:B------:R-:W-:-:S04]  /*8360*/  @!P0 IADD3 R5, R5, 0x1, RZ ;  /* 0x0000000105058810 */ /* 0x000fc80007ffe0ff */
[----:B------:R-:W-:-:S04]  /*8370*/  @!P1 SHF.L.U32 R5, R5, 0x1, RZ ;  /* 0x0000000105059819 */ /* 0x000fc800000006ff */
[----:B------:R-:W-:Y:S01]  /*8380*/  LOP3.LUT R4, R5, 0x80000000, R2, 0xf8, !PT ;  /* 0x8000000005047812 */ /* 0x000fe200078ef802 */
[----:B------:R-:W-:Y:S06]  /*8390*/  BRA `(.L_x_81) ;  /* 0x0000000000047947 */ /* 0x000fec0003800000 */
.L_x_82:
[----:B------:R1:W2:Y:S02]  /*83a0*/  MUFU.RCP R4, R2 ;  /* 0x0000000200047308 */ /* 0x0002a40000001000 */
.L_x_81:
[----:B------:R-:W-:Y:S05]  /*83b0*/  BSYNC B2 ;  /* 0x0000000000027941 */ /* 0x000fea0003800000 */
.L_x_79:
[----:B--2---:R-:W-:Y:S02]  /*83c0*/  MOV R0, R4 ;  /* 0x0000000400007202 */ /* 0x004fe40000000f00 */
[----:B------:R-:W-:Y:S02]  /*83d0*/  MOV R4, R12 ;  /* 0x0000000c00047202 */ /* 0x000fe40000000f00 */
[----:B------:R-:W-:-:S04]  /*83e0*/  MOV R5, 0x0 ;  /* 0x0000000000057802 */ /* 0x000fc80000000f00 */
[----:B-1----:R-:W-:Y:S05]  /*83f0*/  RET.REL.NODEC R4 `(_ZN7cutlass13device_kernelINS_4fmha6kernel13FmhaKernelTmaINS1_10collective15FmhaMainloopTmaINS_6half_tEfN4cute5tupleIJNS7_1CILi64EEESA_NS9_ILi192EEEEEENS4_13DefaultFusionEJEEENS4_15FmhaFwdEpilogueIS6_fNS8_IJSA_SB_SA_EEEEEJEEEEEvNT_6ParamsE) ;  /* 0xffffff7c04007950 */ /* 0x002fea0003c3ffff */
.L_x_83:
[----:B------:R-:W-:-:S00]  /*8400*/  BRA `(.L_x_83) ;  /* 0xfffffffc00fc7947 */ /* 0x000fc0000383ffff */
[----:B------:R-:W-:-:S00]  /*8410*/  NOP ;  /* 0x0000000000007918 */ /* 0x000fc00000000000 */
        /* <DEDUP_REMOVED lines=14> */
.L_x_84:


//--------------------- .nv.global.init           --------------------------
	.section	.nv.global.init,"aw",@progbits
.nv.global.init:
	.type		$str$23,@object
	.size		$str$23,($str$24 - $str$23)
$str$23:
        /*0000*/ 	.byte	0x28, 0x61, 0x64, 0x64, 0x72, 0x65, 0x73, 0x73, 0x20, 0x26, 0x20, 0x6d, 0x61, 0x73, 0x6b, 0x29
        /*0010*/ 	.byte	0x20, 0x3d, 0x3d, 0x20, 0x30, 0x00
	.type		$str$24,@object
	.size		$str$24,(__unnamed_1 - $str$24)
$str$24:
        /*0016*/ 	.byte	0x2f, 0x74, 0x6d, 0x70, 0x2f, 0x63, 0x75, 0x74, 0x6c, 0x61, 0x73, 0x73, 0x5f, 0x73, 0x77, 0x65
        /*0026*/ 	.byte	0x65, 0x70, 0x5f, 0x73, 0x72, 0x63, 0x2f, 0x69, 0x6e, 0x63, 0x6c, 0x75, 0x64, 0x65, 0x2f, 0x63
        /*0036*/ 	.byte	0x75, 0x74, 0x65, 0x2f, 0x70, 0x6f, 0x69, 0x6e, 0x74, 0x65, 0x72, 0x5f, 0x66, 0x6c, 0x61, 0x67
        /*0046*/ 	.byte	0x67, 0x65, 0x64, 0x2e, 0x68, 0x70, 0x70, 0x00
	.type		__unnamed_1,@object
	.size		__unnamed_1,(__unnamed_2 - __unnamed_1)
__unnamed_1:
        /*004e*/ 	.byte	0x61, 0x75, 0x74, 0x6f, 0x20, 0x63, 0x75, 0x74, 0x65, 0x3a, 0x3a, 0x61, 0x73, 0x5f, 0x70, 0x6f
        /* <DEDUP_REMOVED lines=27> */
        /*020e*/ 	.byte	0x3e, 0x3e, 0x3e, 0x3e, 0x3e, 0x5d, 0x00
	.type		__unnamed_2,@object
	.size		__unnamed_2,(.L_1 - __unnamed_2)
__unnamed_2:
        /* <DEDUP_REMOVED lines=29> */
.L_1:


//--------------------- .nv.shared._ZN7cutlass13device_kernelINS_4fmha6kernel13FmhaKernelTmaINS1_10collective15FmhaMainloopTmaINS_6half_tEfN4cute5tupleIJNS7_1CILi64EEESA_NS9_ILi192EEEEEENS4_13DefaultFusionEJEEENS4_15FmhaFwdEpilogueIS6_fNS8_IJSA_SB_SA_EEEEEJEEEEEvNT_6ParamsE --------------------------
	.section	.nv.shared._ZN7cutlass13device_kernelINS_4fmha6kernel13FmhaKernelTmaINS1_10collective15FmhaMainloopTmaINS_6half_tEfN4cute5tupleIJNS7_1CILi64EEESA_NS9_ILi192EEEEEENS4_13DefaultFusionEJEEENS4_15FmhaFwdEpilogueIS6_fNS8_IJSA_SB_SA_EEEEEJEEEEEvNT_6ParamsE,"aw",@nobits
	.sectionflags	@""
	.align	16
	.zero		1024


//--------------------- .nv.shared.reserved.0     --------------------------
	.section	.nv.shared.reserved.0,"aw",@nobits
	.weak		__nv_reservedSMEM_offset_0_alias
	.size		__nv_reservedSMEM_offset_0_alias, 0, 0
	.other		__nv_reservedSMEM_offset_0_alias,@"STO_CUDA_RESERVED_SHARED STV_DEFAULT"
__nv_reservedSMEM_offset_0_alias:
	.zero		0


//--------------------- .nv.global                --------------------------
	.section	.nv.global,"aw",@nobits
.nv.global:
	.type		_ZN39_INTERNAL_31d6c303_4_k_cu_d057fe8f_25774cute1_E,@object
	.size		_ZN39_INTERNAL_31d6c303_4_k_cu_d057fe8f_25774cute1_E,(_ZN39_INTERNAL_31d6c303_4_k_cu_d057fe8f_25774cuda3std3__45__cpo6cbeginE - _ZN39_INTERNAL_31d6c303_4_k_cu_d057fe8f_25774cute1_E)
_ZN39_INTERNAL_31d6c303_4_k_cu_d057fe8f_25774cute1_E:
	.zero		1
	.type		_ZN39_INTERNAL_31d6c303_4_k_cu_d057fe8f_25774cuda3std3__45__cpo6cbeginE,@object
	.size		_ZN39_INTERNAL_31d6c303_4_k_cu_d057fe8f_25774cuda3std3__45__cpo6cbeginE,(_ZN39_INTERNAL_31d6c303_4_k_cu_d057fe8f_25774cuda3std3__48in_placeE - _ZN39_INTERNAL_31d6c303_4_k_cu_d057fe8f_25774cuda3std3__45__cpo6cbeginE)
_ZN39_INTERNAL_31d6c303_4_k_cu_d057fe8f_25774cuda3std3__45__cpo6cbeginE:
	.zero		1
	.type		_ZN39_INTERNAL_31d6c303_4_k_cu_d057fe8f_25774cuda3std3__48in_placeE,@object
	.size		_ZN39_INTERNAL_31d6c303_4_k_cu_d057fe8f_25774cuda3std3__48in_placeE,(_ZN39_INTERNAL_31d6c303_4_k_cu_d057fe8f_25774cuda3std6ranges3__45__cpo9iter_moveE - _ZN39_INTERNAL_31d6c303_4_k_cu_d057fe8f_25774cuda3std3__48in_placeE)
_ZN39_INTERNAL_31d6c303_4_k_cu_d057fe8f_25774cuda3std3__48in_placeE:
	.zero		1
	.type		_ZN39_INTERNAL_31d6c303_4_k_cu_d057fe8f_25774cuda3std6ranges3__45__cpo9iter_moveE,@object
	.size		_ZN39_INTERNAL_31d6c303_4_k_cu_d057fe8f_25774cuda3std6ranges3__45__cpo9iter_moveE,(_ZN39_INTERNAL_31d6c303_4_k_cu_d057fe8f_25774cuda3std3__45__cpo5beginE - _ZN39_INTERNAL_31d6c303_4_k_cu_d057fe8f_25774cuda3std6ranges3__45__cpo9iter_moveE)
_ZN39_INTERNAL_31d6c303_4_k_cu_d057fe8f_25774cuda3std6ranges3__45__cpo9iter_moveE:
	.zero		1
	.type		_ZN39_INTERNAL_31d6c303_4_k_cu_d057fe8f_25774cuda3std3__45__cpo5beginE,@object
	.size		_ZN39_INTERNAL_31d6c303_4_k_cu_d057fe8f_25774cuda3std3__45__cpo5beginE,(_ZN39_INTERNAL_31d6c303_4_k_cu_d057fe8f_25774cuda3std3__441_GLOBAL__N__31d6c303_4_k_cu_d057fe8f_25776ignoreE - _ZN39_INTERNAL_31d6c303_4_k_cu_d057fe8f_25774cuda3std3__45__cpo5beginE)
_ZN39_INTERNAL_31d6c303_4_k_cu_d057fe8f_25774cuda3std3__45__cpo5beginE:
	.zero		1
	.type		_ZN39_INTERNAL_31d6c303_4_k_cu_d057fe8f_25774cuda3std3__441_GLOBAL__N__31d6c303_4_k_cu_d057fe8f_25776ignoreE,@object
	.size		_ZN39_INTERNAL_31d6c303_4_k_cu_d057fe8f_25774cuda3std3__441_GLOBAL__N__31d6c303_4_k_cu_d057fe8f_25776ignoreE,(_ZN39_INTERNAL_31d6c303_4_k_cu_d057fe8f_25774cute7productE - _ZN39_INTERNAL_31d6c303_4_k_cu_d057fe8f_25774cuda3std3__441_GLOBAL__N__31d6c303_4_k_cu_d057fe8f_25776ignoreE)
_ZN39_INTERNAL_31d6c303_4_k_cu_d057fe8f_25774cuda3std3__441_GLOBAL__N__31d6c303_4_k_cu_d057fe8f_25776ignoreE:
	.zero		1
	.type		_ZN39_INTERNAL_31d6c303_4_k_cu_d057fe8f_25774cute7productE,@object
	.size		_ZN39_INTERNAL_31d6c303_4_k_cu_d057fe8f_25774cute7productE,(_ZN39_INTERNAL_31d6c303_4_k_cu_d057fe8f_25774cuda3std3__45__cpo3endE - _ZN39_INTERNAL_31d6c303_4_k_cu_d057fe8f_25774cute7productE)
_ZN39_INTERNAL_31d6c303_4_k_cu_d057fe8f_25774cute7productE:
	.zero		1
	.type		_ZN39_INTERNAL_31d6c303_4_k_cu_d057fe8f_25774cuda3std3__45__cpo3endE,@object
	.size		_ZN39_INTERNAL_31d6c303_4_k_cu_d057fe8f_25774cuda3std3__45__cpo3endE,(_ZN39_INTERNAL_31d6c303_4_k_cu_d057fe8f_25774cuda3std3__419piecewise_constructE - _ZN39_INTERNAL_31d6c303_4_k_cu_d057fe8f_25774cuda3std3__45__cpo3endE)
_ZN39_INTERNAL_31d6c303_4_k_cu_d057fe8f_25774cuda3std3__45__cpo3endE:
	.zero		1
	.type		_ZN39_INTERNAL_31d6c303_4_k_cu_d057fe8f_25774cuda3std3__419piecewise_constructE,@object
	.size		_ZN39_INTERNAL_31d6c303_4_k_cu_d057fe8f_25774cuda3std3__419piecewise_constructE,(_ZN39_INTERNAL_31d6c303_4_k_cu_d057fe8f_25774cuda3std3__45__cpo4cendE - _ZN39_INTERNAL_31d6c303_4_k_cu_d057fe8f_25774cuda3std3__419piecewise_constructE)
_ZN39_INTERNAL_31d6c303_4_k_cu_d057fe8f_25774cuda3std3__419piecewise_constructE:
	.zero		1
	.type		_ZN39_INTERNAL_31d6c303_4_k_cu_d057fe8f_25774cuda3std3__45__cpo4cendE,@object
	.size		_ZN39_INTERNAL_31d6c303_4_k_cu_d057fe8f_25774cuda3std3__45__cpo4cendE,(_ZN39_INTERNAL_31d6c303_4_k_cu_d057fe8f_25774cuda3std6ranges3__45__cpo4swapE - _ZN39_INTERNAL_31d6c303_4_k_cu_d057fe8f_25774cuda3std3__45__cpo4cendE)
_ZN39_INTERNAL_31d6c303_4_k_cu_d057fe8f_25774cuda3std3__45__cpo4cendE:
	.zero		1
	.type		_ZN39_INTERNAL_31d6c303_4_k_cu_d057fe8f_25774cuda3std6ranges3__45__cpo4swapE,@object
	.size		_ZN39_INTERNAL_31d6c303_4_k_cu_d057fe8f_25774cuda3std6ranges3__45__cpo4swapE,(.L_9 - _ZN39_INTERNAL_31d6c303_4_k_cu_d057fe8f_25774cuda3std6ranges3__45__cpo4swapE)
_ZN39_INTERNAL_31d6c303_4_k_cu_d057fe8f_25774cuda3std6ranges3__45__cpo4swapE:
	.zero		1
.L_9:


//--------------------- .nv.constant0._ZN7cutlass13device_kernelINS_4fmha6kernel13FmhaKernelTmaINS1_10collective15FmhaMainloopTmaINS_6half_tEfN4cute5tupleIJNS7_1CILi64EEESA_NS9_ILi192EEEEEENS4_13DefaultFusionEJEEENS4_15FmhaFwdEpilogueIS6_fNS8_IJSA_SB_SA_EEEEEJEEEEEvNT_6ParamsE --------------------------
	.section	.nv.constant0._ZN7cutlass13device_kernelINS_4fmha6kernel13FmhaKernelTmaINS1_10collective15FmhaMainloopTmaINS_6half_tEfN4cute5tupleIJNS7_1CILi64EEESA_NS9_ILi192EEEEEENS4_13DefaultFusionEJEEENS4_15FmhaFwdEpilogueIS6_fNS8_IJSA_SB_SA_EEEEEJEEEEEvNT_6ParamsE,"a",@progbits
	.sectionflags	@""
	.align	4
.nv.constant0._ZN7cutlass13device_kernelINS_4fmha6kernel13FmhaKernelTmaINS1_10collective15FmhaMainloopTmaINS_6half_tEfN4cute5tupleIJNS7_1CILi64EEESA_NS9_ILi192EEEEEENS4_13DefaultFusionEJEEENS4_15FmhaFwdEpilogueIS6_fNS8_IJSA_SB_SA_EEEEEJEEEEEvNT_6ParamsE:
	.zero		2688


//--------------------- SYMBOLS --------------------------

	.type		.nv.reservedSmem.offset0,@object
	.size		.nv.reservedSmem.offset0,0x4
	.type		__assertfail,@function
